	.target	sm_100a

	.elftype	@"ET_EXEC"


//--------------------- .note.nv.tkinfo           --------------------------
	.section	.note.nv.tkinfo,"",@"SHT_NOTE"
	.sectionflags	@"SHF_NOTE_NV_TKINFO"
	.tkinfo
        /*0018*/ 	.word	0x00000081
        /*0030*/ 	.string	""
        /*0030*/ 	.string	"ptxas-blackwell"
        /*0030*/ 	.string	"Cuda compilation tools, release 12.9, V12.9.86"
        /*0030*/ 	.string	"Build cuda_12.9.r12.9/compiler.36037853_0"
        /*0030*/ 	.string	"-v  -suppress-debug-info  -lineinfo  -arch sm_100a "



//--------------------- .note.nv.cuver            --------------------------
	.section	.note.nv.cuver,"",@"SHT_NOTE"
	.sectionflags	@"SHF_NOTE_NV_CUVER"
        /*0018*/ 	.short	0x0001
        /*001a*/ 	.short	0x0064
        /*001c*/ 	.short	0x0001
        /*001e*/ 	.short	0x0000
        /*0020*/ 	.short	0x0001
        /*0022*/ 	.short	0x0000


//--------------------- .nv.info                  --------------------------
	.section	.nv.info,"",@"SHT_CUDA_INFO"
	.align	4


	//----- nvinfo : EIATTR_REGCOUNT
	.align		4
        /*0000*/ 	.byte	0x04, 0x2f
        /*0002*/ 	.short	(.L_4 - .L_3)
	.align		4
.L_3:
        /*0004*/ 	.word	index@(gluon_tcgen05)
        /*0008*/ 	.word	0x00000018


	//----- nvinfo : EIATTR_FRAME_SIZE
	.align		4
.L_4:
        /*000c*/ 	.byte	0x04, 0x11
        /*000e*/ 	.short	(.L_6 - .L_5)
	.align		4
.L_5:
        /*0010*/ 	.word	index@($__internal_2_$__cuda_sm10x_tcgen05_guardrail_trap_unallocated_columns_being_dealloced)
        /*0014*/ 	.word	0x00000000


	//----- nvinfo : EIATTR_FRAME_SIZE
	.align		4
.L_6:
        /*0018*/ 	.byte	0x04, 0x11
        /*001a*/ 	.short	(.L_8 - .L_7)
	.align		4
.L_7:
        /*001c*/ 	.word	index@($__internal_1_$__cuda_sm10x_tcgen05_guardrail_trap_phase_invalid_during_alloc)
        /*0020*/ 	.word	0x00000000


	//----- nvinfo : EIATTR_FRAME_SIZE
	.align		4
.L_8:
        /*0024*/ 	.byte	0x04, 0x11
        /*0026*/ 	.short	(.L_10 - .L_9)
	.align		4
.L_9:
        /*0028*/ 	.word	index@($__internal_0_$__cuda_sm10x_tcgen05_guardrail_trap_col_being_dealloced_not_returned_by_alloc)
        /*002c*/ 	.word	0x00000000


	//----- nvinfo : EIATTR_FRAME_SIZE
	.align		4
.L_10:
        /*0030*/ 	.byte	0x04, 0x11
        /*0032*/ 	.short	(.L_12 - .L_11)
	.align		4
.L_11:
        /*0034*/ 	.word	index@(gluon_tcgen05)
        /*0038*/ 	.word	0x00000000


	//----- nvinfo : EIATTR_MIN_STACK_SIZE
	.align		4
.L_12:
        /*003c*/ 	.byte	0x04, 0x12
        /*003e*/ 	.short	(.L_14 - .L_13)
	.align		4
.L_13:
        /*0040*/ 	.word	index@(gluon_tcgen05)
        /*0044*/ 	.word	0x00000000
.L_14:


//--------------------- .nv.info.gluon_tcgen05    --------------------------
	.section	.nv.info.gluon_tcgen05,"",@"SHT_CUDA_INFO"
	.sectionflags	@""
	.align	4


	//----- nvinfo : EIATTR_CUDA_API_VERSION
	.align		4
        /*0000*/ 	.byte	0x04, 0x37
        /*0002*/ 	.short	(.L_16 - .L_15)
.L_15:
        /*0004*/ 	.word	0x00000081


	//----- nvinfo : EIATTR_KPARAM_INFO
	.align		4
.L_16:
        /*0008*/ 	.byte	0x04, 0x17
        /*000a*/ 	.short	(.L_18 - .L_17)
.L_17:
        /*000c*/ 	.word	0x00000000
        /*0010*/ 	.short	0x000a
        /*0012*/ 	.short	0x0048
        /*0014*/ 	.byte	0x00, 0xf4, 0x21, 0x00


	//----- nvinfo : EIATTR_KPARAM_INFO
	.align		4
.L_18:
        /*0018*/ 	.byte	0x04, 0x17
        /*001a*/ 	.short	(.L_20 - .L_19)
.L_19:
        /*001c*/ 	.word	0x00000000
        /*0020*/ 	.short	0x0009
        /*0022*/ 	.short	0x0040
        /*0024*/ 	.byte	0x00, 0xf4, 0x21, 0x00


	//----- nvinfo : EIATTR_KPARAM_INFO
	.align		4
.L_20:
        /*0028*/ 	.byte	0x04, 0x17
        /*002a*/ 	.short	(.L_22 - .L_21)
.L_21:
        /*002c*/ 	.word	0x00000000
        /*0030*/ 	.short	0x0008
        /*0032*/ 	.short	0x0038
        /*0034*/ 	.byte	0x00, 0xf0, 0x21, 0x00


	//----- nvinfo : EIATTR_KPARAM_INFO
	.align		4
.L_22:
        /*0038*/ 	.byte	0x04, 0x17
        /*003a*/ 	.short	(.L_24 - .L_23)
.L_23:
        /*003c*/ 	.word	0x00000000
        /*0040*/ 	.short	0x0007
        /*0042*/ 	.short	0x0030
        /*0044*/ 	.byte	0x00, 0xf0, 0x21, 0x00


	//----- nvinfo : EIATTR_KPARAM_INFO
	.align		4
.L_24:
        /*0048*/ 	.byte	0x04, 0x17
        /*004a*/ 	.short	(.L_26 - .L_25)
.L_25:
        /*004c*/ 	.word	0x00000000
        /*0050*/ 	.short	0x0006
        /*0052*/ 	.short	0x0028
        /*0054*/ 	.byte	0x00, 0xf0, 0x21, 0x00


	//----- nvinfo : EIATTR_KPARAM_INFO
	.align		4
.L_26:
        /*0058*/ 	.byte	0x04, 0x17
        /*005a*/ 	.short	(.L_28 - .L_27)
.L_27:
        /*005c*/ 	.word	0x00000000
        /*0060*/ 	.short	0x0005
        /*0062*/ 	.short	0x0020
        /*0064*/ 	.byte	0x00, 0xf0, 0x11, 0x00


	//----- nvinfo : EIATTR_KPARAM_INFO
	.align		4
.L_28:
        /*0068*/ 	.byte	0x04, 0x17
        /*006a*/ 	.short	(.L_30 - .L_29)
.L_29:
        /*006c*/ 	.word	0x00000000
        /*0070*/ 	.short	0x0004
        /*0072*/ 	.short	0x001c
        /*0074*/ 	.byte	0x00, 0xf0, 0x11, 0x00


	//----- nvinfo : EIATTR_KPARAM_INFO
	.align		4
.L_30:
        /*0078*/ 	.byte	0x04, 0x17
        /*007a*/ 	.short	(.L_32 - .L_31)
.L_31:
        /*007c*/ 	.word	0x00000000
        /*0080*/ 	.short	0x0003
        /*0082*/ 	.short	0x0018
        /*0084*/ 	.byte	0x00, 0xf0, 0x11, 0x00


	//----- nvinfo : EIATTR_KPARAM_INFO
	.align		4
.L_32:
        /*0088*/ 	.byte	0x04, 0x17
        /*008a*/ 	.short	(.L_34 - .L_33)
.L_33:
        /*008c*/ 	.word	0x00000000
        /*0090*/ 	.short	0x0002
        /*0092*/ 	.short	0x0010
        /*0094*/ 	.byte	0x00, 0xf4, 0x21, 0x00


	//----- nvinfo : EIATTR_KPARAM_INFO
	.align		4
.L_34:
        /*0098*/ 	.byte	0x04, 0x17
        /*009a*/ 	.short	(.L_36 - .L_35)
.L_35:
        /*009c*/ 	.word	0x00000000
        /*00a0*/ 	.short	0x0001
        /*00a2*/ 	.short	0x0008
        /*00a4*/ 	.byte	0x00, 0xf4, 0x21, 0x00


	//----- nvinfo : EIATTR_KPARAM_INFO
	.align		4
.L_36:
        /*00a8*/ 	.byte	0x04, 0x17
        /*00aa*/ 	.short	(.L_38 - .L_37)
.L_37:
        /*00ac*/ 	.word	0x00000000
        /*00b0*/ 	.short	0x0000
        /*00b2*/ 	.short	0x0000
        /*00b4*/ 	.byte	0x00, 0xf4, 0x21, 0x00


	//----- nvinfo : EIATTR_AT_ENTRY_FRAGMENTS
	.align		4
.L_38:
        /*00b8*/ 	.byte	0x04, 0x4f
        /*00ba*/ 	.short	(.L_40 - .L_39)


	//   ....[0]....
.L_39:
        /*00bc*/ 	.word	0x00000004


	//----- nvinfo : EIATTR_RESERVED_SMEM_USED
	.align		4
.L_40:
        /*00c0*/ 	.byte	0x01, 0x41
	.zero		2


	//----- nvinfo : EIATTR_SPARSE_MMA_MASK
	.align		4
        /*00c4*/ 	.byte	0x03, 0x50
        /*00c6*/ 	.short	0x0000


	//----- nvinfo : EIATTR_TCGEN05_1CTA_USED
	.align		4
        /*00c8*/ 	.byte	0x01, 0x51
	.zero		2


	//----- nvinfo : EIATTR_MAXREG_COUNT
	.align		4
        /*00cc*/ 	.byte	0x03, 0x1b
        /*00ce*/ 	.short	0x00ff


	//----- nvinfo : EIATTR_NUM_BARRIERS
	.align		4
        /*00d0*/ 	.byte	0x02, 0x4c
        /*00d2*/ 	.byte	0x01
	.zero		1


	//----- nvinfo : EIATTR_INT_WARP_WIDE_INSTR_OFFSETS
	.align		4
        /*00d4*/ 	.byte	0x04, 0x31
        /*00d6*/ 	.short	(.L_42 - .L_41)


	//   ....[0]....
.L_41:
        /*00d8*/ 	.word	0x00001620


	//   ....[1]....
        /*00dc*/ 	.word	0x00001640


	//   ....[2]....
        /*00e0*/ 	.word	0x000016c0


	//   ....[3]....
        /*00e4*/ 	.word	0x00001990


	//   ....[4]....
        /*00e8*/ 	.word	0x000019a0


	//   ....[5]....
        /*00ec*/ 	.word	0x000019b0


	//   ....[6]....
        /*00f0*/ 	.word	0x000019c0


	//   ....[7]....
        /*00f4*/ 	.word	0x00001ce0


	//   ....[8]....
        /*00f8*/ 	.word	0x00001cf0


	//   ....[9]....
        /*00fc*/ 	.word	0x00001e60


	//   ....[10]....
        /*0100*/ 	.word	0x00001eb0


	//   ....[11]....
        /*0104*/ 	.word	0x00001ec0


	//   ....[12]....
        /*0108*/ 	.word	0x00001ef0


	//   ....[13]....
        /*010c*/ 	.word	0x000021e0


	//   ....[14]....
        /*0110*/ 	.word	0x000021f0


	//   ....[15]....
        /*0114*/ 	.word	0x00002560


	//   ....[16]....
        /*0118*/ 	.word	0x00002570


	//   ....[17]....
        /*011c*/ 	.word	0x00002820


	//   ....[18]....
        /*0120*/ 	.word	0x00002870


	//----- nvinfo : EIATTR_COOP_GROUP_MASK_REGIDS
	.align		4
.L_42:
        /*0124*/ 	.byte	0x04, 0x29
        /*0126*/ 	.short	(.L_44 - .L_43)


	//   ....[0]....
.L_43:
        /*0128*/ 	.word	0xffffffff


	//   ....[1]....
        /*012c*/ 	.word	0xffffffff


	//   ....[2]....
        /*0130*/ 	.word	0xffffffff


	//   ....[3]....
        /*0134*/ 	.word	0xffffffff


	//   ....[4]....
        /*0138*/ 	.word	0xffffffff


	//   ....[5]....
        /*013c*/ 	.word	0xffffffff


	//   ....[6]....
        /*0140*/ 	.word	0xffffffff


	//   ....[7]....
        /*0144*/ 	.word	0xffffffff


	//   ....[8]....
        /*0148*/ 	.word	0xffffffff


	//   ....[9]....
        /*014c*/ 	.word	0xffffffff


	//----- nvinfo : EIATTR_COOP_GROUP_INSTR_OFFSETS
	.align		4
.L_44:
        /*0150*/ 	.byte	0x04, 0x28
        /*0152*/ 	.short	(.L_46 - .L_45)


	//   ....[0]....
.L_45:
        /*0154*/ 	.word	0x00000050


	//   ....[1]....
        /*0158*/ 	.word	0x00000310


	//   ....[2]....
        /*015c*/ 	.word	0x000004f0


	//   ....[3]....
        /*0160*/ 	.word	0x000009a0


	//   ....[4]....
        /*0164*/ 	.word	0x00000ae0


	//   ....[5]....
        /*0168*/ 	.word	0x00000f50


	//   ....[6]....
        /*016c*/ 	.word	0x00001090


	//   ....[7]....
        /*0170*/ 	.word	0x000014e0


	//   ....[8]....
        /*0174*/ 	.word	0x000026b0


	//   ....[9]....
        /*0178*/ 	.word	0x00002920


	//----- nvinfo : EIATTR_VRC_CTA_INIT_COUNT
	.align		4
.L_46:
        /*017c*/ 	.byte	0x02, 0x4a
        /*017e*/ 	.byte	0x80
	.zero		1


	//----- nvinfo : EIATTR_MBARRIER_INSTR_OFFSETS
	.align		4
        /*0180*/ 	.byte	0x04, 0x39
        /*0182*/ 	.short	(.L_48 - .L_47)


	//   ....[0]....
.L_47:
        /*0184*/ 	.word	0x000016e0
        /*0188*/ 	.word	0x000000ff
        /*018c*/ 	.word	0x0000c000
        /*0190*/ 	.short	0x0100
        /*0192*/ 	.byte	0x08
	.zero		1


	//   ....[1]....
        /*0194*/ 	.word	0x000016f0
        /*0198*/ 	.word	0x000000ff
        /*019c*/ 	.word	0x0000c020
        /*01a0*/ 	.short	0x0100
        /*01a2*/ 	.byte	0x08
	.zero		1


	//   ....[2]....
        /*01a4*/ 	.word	0x000017a0
        /*01a8*/ 	.word	0x000000ff
        /*01ac*/ 	.word	0x0000c008
        /*01b0*/ 	.short	0x0100
        /*01b2*/ 	.byte	0x08
	.zero		1


	//   ....[3]....
        /*01b4*/ 	.word	0x000017b0
        /*01b8*/ 	.word	0x000000ff
        /*01bc*/ 	.word	0x0000c028
        /*01c0*/ 	.short	0x0100
        /*01c2*/ 	.byte	0x08
	.zero		1


	//   ....[4]....
        /*01c4*/ 	.word	0x000018c0
        /*01c8*/ 	.word	0x000000ff
        /*01cc*/ 	.word	0x0000c010
        /*01d0*/ 	.short	0x0100
        /*01d2*/ 	.byte	0x08
	.zero		1


	//   ....[5]....
        /*01d4*/ 	.word	0x000018d0
        /*01d8*/ 	.word	0x000000ff
        /*01dc*/ 	.word	0x0000c030
        /*01e0*/ 	.short	0x0100
        /*01e2*/ 	.byte	0x08
	.zero		1


	//   ....[6]....
        /*01e4*/ 	.word	0x00001aa0
        /*01e8*/ 	.word	0x000000ff
        /*01ec*/ 	.word	0x0000c000
        /*01f0*/ 	.short	0x010a
        /*01f2*/ 	.byte	0x08
	.zero		1


	//   ....[7]....
        /*01f4*/ 	.word	0x00001d40
        /*01f8*/ 	.word	0x000000ff
        /*01fc*/ 	.word	0x0000c020
        /*0200*/ 	.short	0x010a
        /*0202*/ 	.byte	0x08
	.zero		1


	//   ....[8]....
        /*0204*/ 	.word	0x00001f60
        /*0208*/ 	.word	0x000000ff
        /*020c*/ 	.word	0x0000c000
        /*0210*/ 	.short	0x010a
        /*0212*/ 	.byte	0x1c
	.zero		1


	//   ....[9]....
        /*0214*/ 	.word	0x00002230
        /*0218*/ 	.word	0x000000ff
        /*021c*/ 	.word	0x0000c020
        /*0220*/ 	.short	0x010a
        /*0222*/ 	.byte	0x1c
	.zero		1


	//   ....[10]....
        /*0224*/ 	.word	0x00002300
        /*0228*/ 	.word	0x000000ff
        /*022c*/ 	.word	0x0000c000
        /*0230*/ 	.short	0x0108
        /*0232*/ 	.byte	0x08
	.zero		1


	//   ....[11]....
        /*0234*/ 	.word	0x00002310
        /*0238*/ 	.word	0x000000ff
        /*023c*/ 	.word	0x0000c020
        /*0240*/ 	.short	0x0108
        /*0242*/ 	.byte	0x08
	.zero		1


	//   ....[12]....
        /*0244*/ 	.word	0x00002360
        /*0248*/ 	.word	0x000000ff
        /*024c*/ 	.word	0x0000c008
        /*0250*/ 	.short	0x0108
        /*0252*/ 	.byte	0x08
	.zero		1


	//   ....[13]....
        /*0254*/ 	.word	0x00002370
        /*0258*/ 	.word	0x000000ff
        /*025c*/ 	.word	0x0000c028
        /*0260*/ 	.short	0x0108
        /*0262*/ 	.byte	0x08
	.zero		1


	//   ....[14]....
        /*0264*/ 	.word	0x000023c0
        /*0268*/ 	.word	0x000000ff
        /*026c*/ 	.word	0x0000c010
        /*0270*/ 	.short	0x0108
        /*0272*/ 	.byte	0x08
	.zero		1


	//   ....[15]....
        /*0274*/ 	.word	0x000023d0
        /*0278*/ 	.word	0x000000ff
        /*027c*/ 	.word	0x0000c030
        /*0280*/ 	.short	0x0108
        /*0282*/ 	.byte	0x08
	.zero		1


	//   ....[16]....
        /*0284*/ 	.word	0x00002940
        /*0288*/ 	.word	0x000000ff
        /*028c*/ 	.word	0x0000c000
        /*0290*/ 	.short	0x010a
        /*0292*/ 	.byte	0x08
	.zero		1


	//   ....[17]....
        /*0294*/ 	.word	0x00002970
        /*0298*/ 	.word	0x000000ff
        /*029c*/ 	.word	0x0000c020
        /*02a0*/ 	.short	0x010a
        /*02a2*/ 	.byte	0x08
	.zero		1


	//   ....[18]....
        /*02a4*/ 	.word	0x000029a0
        /*02a8*/ 	.word	0x000000ff
        /*02ac*/ 	.word	0x0000c000
        /*02b0*/ 	.short	0x010a
        /*02b2*/ 	.byte	0x1c
	.zero		1


	//   ....[19]....
        /*02b4*/ 	.word	0x000029d0
        /*02b8*/ 	.word	0x000000ff
        /*02bc*/ 	.word	0x0000c020
        /*02c0*/ 	.short	0x010a
        /*02c2*/ 	.byte	0x1c
	.zero		1


	//----- nvinfo : EIATTR_NUM_MBARRIERS
	.align		4
.L_48:
        /*02c4*/ 	.byte	0x03, 0x38
        /*02c6*/ 	.short	0x0006


	//----- nvinfo : EIATTR_EXIT_INSTR_OFFSETS
	.align		4
        /*02c8*/ 	.byte	0x04, 0x1c
        /*02ca*/ 	.short	(.L_50 - .L_49)


	//   ....[0]....
.L_49:
        /*02cc*/ 	.word	0x00002930


	//----- nvinfo : EIATTR_REQNTID
	.align		4
.L_50:
        /*02d0*/ 	.byte	0x04, 0x10
        /*02d2*/ 	.short	(.L_52 - .L_51)
.L_51:
        /*02d4*/ 	.word	0x00000100
        /*02d8*/ 	.word	0x00000001
        /*02dc*/ 	.word	0x00000001


	//----- nvinfo : EIATTR_CRS_STACK_SIZE
	.align		4
.L_52:
        /*02e0*/ 	.byte	0x04, 0x1e
        /*02e2*/ 	.short	(.L_54 - .L_53)
.L_53:
        /*02e4*/ 	.word	0x00000000


	//----- nvinfo : EIATTR_CBANK_PARAM_SIZE
	.align		4
.L_54:
        /*02e8*/ 	.byte	0x03, 0x19
        /*02ea*/ 	.short	0x0050


	//----- nvinfo : EIATTR_PARAM_CBANK
	.align		4
        /*02ec*/ 	.byte	0x04, 0x0a
        /*02ee*/ 	.short	(.L_56 - .L_55)
	.align		4
.L_55:
        /*02f0*/ 	.word	index@(.nv.constant0.gluon_tcgen05)
        /*02f4*/ 	.short	0x0380
        /*02f6*/ 	.short	0x0050


	//----- nvinfo : EIATTR_SW_WAR
	.align		4
.L_56:
        /*02f8*/ 	.byte	0x04, 0x36
        /*02fa*/ 	.short	(.L_58 - .L_57)
.L_57:
        /*02fc*/ 	.word	0x00000008
.L_58:


//--------------------- .nv.compat                --------------------------
	.section	.nv.compat,"",@"SHT_CUDA_COMPAT_INFO"
	.align	4
        /*0000*/ 	.byte	0x02, 0x02, 0x02, 0x00, 0x02, 0x05, 0x05, 0x00, 0x02, 0x03, 0x03, 0x00, 0x02, 0x06, 0x01, 0x00


//--------------------- .nv.callgraph             --------------------------
	.section	.nv.callgraph,"",@"SHT_CUDA_CALLGRAPH"
	.align	4
	.sectionentsize	8
	.align		4
        /*0000*/ 	.word	0x00000000
	.align		4
        /*0004*/ 	.word	0xffffffff
	.align		4
        /*0008*/ 	.word	0x00000000
	.align		4
        /*000c*/ 	.word	0xfffffffe
	.align		4
        /*0010*/ 	.word	0x00000000
	.align		4
        /*0014*/ 	.word	0xfffffffd
	.align		4
        /*0018*/ 	.word	0x00000000
	.align		4
        /*001c*/ 	.word	0xfffffffc


//--------------------- .text.gluon_tcgen05       --------------------------
	.section	.text.gluon_tcgen05,"ax",@progbits
	.align	128
        .global         gluon_tcgen05
        .type           gluon_tcgen05,@function
        .size           gluon_tcgen05,(.L_x_81 - gluon_tcgen05)
        .other          gluon_tcgen05,@"STO_CUDA_ENTRY STV_DEFAULT"
gluon_tcgen05:
.text.gluon_tcgen05:
[----:B------:R-:W1:Y:S01]  /*0000*/  LDC R1, c[0x0][0x37c] ;  /* 0x0000df00ff017b82 */ /* 0x000e620000000800 */
[----:B------:R-:W2:Y:S02]  /*0010*/  S2R R0, SR_TID.X ;  /* 0x0000000000007919 */ /* 0x000ea40000002100 */
[----:B--2---:R-:W-:-:S13]  /*0020*/  ISETP.GE.U32.AND P2, PT, R0, 0x20, PT ;  /* 0x000000200000780c */ /* 0x004fda0003f46070 */
[----:B------:R-:W-:Y:S05]  /*0030*/  @P2 BRA `(.L_x_0) ;  /* 0x0000000000b82947 */ /* 0x000fea0003800000 */
[----:B------:R-:W2:Y:S01]  /*0040*/  S2UR UR6, SR_CgaCtaId ;  /* 0x00000000000679c3 */ /* 0x000ea20000008800 */
[----:B------:R-:W-:Y:S01]  /*0050*/  NOP ;  /* 0x0000000000007918 */ /* 0x000fe20000000000 */
[----:B------:R-:W-:Y:S02]  /*0060*/  UMOV UR4, 0x40 ;  /* 0x0000004000047882 */ /* 0x000fe40000000000 */
[----:B--2---:R-:W-:-:S09]  /*0070*/  ULEA UR4, UR6, UR4, 0x18 ;  /* 0x0000000406047291 */ /* 0x004fd2000f8ec0ff */
[----:B------:R-:W2:Y:S01]  /*0080*/  LDS.U8 R2, [UR4] ;  /* 0x00000004ff027984 */ /* 0x000ea20008000000 */
[----:B------:R-:W-:Y:S02]  /*0090*/  UMOV UR4, 0x400 ;  /* 0x0000040000047882 */ /* 0x000fe40000000000 */
[----:B------:R-:W-:Y:S01]  /*00a0*/  ULEA UR4, UR6, UR4, 0x18 ;  /* 0x0000000406047291 */ /* 0x000fe2000f8ec0ff */
[----:B--2---:R-:W-:-:S13]  /*00b0*/  ISETP.NE.AND P0, PT, R2, RZ, PT ;  /* 0x000000ff0200720c */ /* 0x004fda0003f05270 */
[----:B------:R-:W-:Y:S05]  /*00c0*/  @P0 BRA `(.L_x_1) ;  /* 0x00000000007c0947 */ /* 0x000fea0003800000 */
[----:B------:R-:W-:-:S13]  /*00d0*/  ELECT P0, URZ, PT ;  /* 0x0000000000ff782f */ /* 0x000fda0003800000 */
[----:B------:R-:W-:Y:S05]  /*00e0*/  @!P0 BRA `(.L_x_2) ;  /* 0x0000000000848947 */ /* 0x000fea0003800000 */
[----:B------:R-:W-:Y:S01]  /*00f0*/  UMOV UR5, 0x2 ;  /* 0x0000000200057882 */ /* 0x000fe20000000000 */
[----:B------:R-:W-:Y:S02]  /*0100*/  IMAD.MOV.U32 R5, RZ, RZ, 0x1 ;  /* 0x00000001ff057424 */ /* 0x000fe400078e00ff */
[----:B------:R-:W-:Y:S02]  /*0110*/  IMAD.MOV.U32 R3, RZ, RZ, 0x3 ;  /* 0x00000003ff037424 */ /* 0x000fe400078e00ff */
[----:B------:R-:W-:Y:S04]  /*0120*/  DEPBAR.LE SB2, 0x36 ;  /* 0x0000ad800000791a */ /* 0x000fe80000000000 */
[----:B------:R-:W2:Y:S02]  /*0130*/  UTCATOMSWS.FIND_AND_SET.ALIGN UP0, UR5, UR5 ;  /* 0x00000005000575e3 */ /* 0x000ea40008000800 */
[----:B--2---:R-:W-:-:S04]  /*0140*/  PLOP3.LUT P0, PT, PT, PT, UP0, 0x80, 0x8 ;  /* 0x000000000008781c */ /* 0x004fc80003f0f008 */
[----:B------:R-:W-:-:S04]  /*0150*/  SEL R2, RZ, 0xffffffff, !P0 ;  /* 0xffffffffff027807 */ /* 0x000fc80004000000 */
[----:B------:R-:W-:Y:S01]  /*0160*/  ISETP.NE.AND P0, PT, R2, RZ, PT ;  /* 0x000000ff0200720c */ /* 0x000fe20003f05270 */
[----:B------:R-:W-:-:S12]  /*0170*/  IMAD.U32 R2, RZ, RZ, UR5 ;  /* 0x00000005ff027e24 */ /* 0x000fd8000f8e00ff */
[----:B------:R-:W-:Y:S05]  /*0180*/  @P0 BRA `(.L_x_3) ;  /* 0x0000000000240947 */ /* 0x000fea0003800000 */
.L_x_4:
[----:B------:R-:W-:Y:S05]  /*0190*/  NANOSLEEP 0x64 ;  /* 0x000000640000795d */ /* 0x000fea0003800000 */
[----:B------:R-:W-:-:S05]  /*01a0*/  UMOV UR5, 0x2 ;  /* 0x0000000200057882 */ /* 0x000fca0000000000 */
[----:B------:R-:W-:Y:S04]  /*01b0*/  DEPBAR.LE SB2, 0x36 ;  /* 0x0000ad800000791a */ /* 0x000fe80000000000 */
[----:B------:R-:W2:Y:S02]  /*01c0*/  UTCATOMSWS.FIND_AND_SET.ALIGN UP0, UR5, UR5 ;  /* 0x00000005000575e3 */ /* 0x000ea40008000800 */
[----:B--2---:R-:W-:-:S04]  /*01d0*/  PLOP3.LUT P0, PT, PT, PT, UP0, 0x80, 0x8 ;  /* 0x000000000008781c */ /* 0x004fc80003f0f008 */
[----:B------:R-:W-:-:S04]  /*01e0*/  SEL R2, RZ, 0xffffffff, !P0 ;  /* 0xffffffffff027807 */ /* 0x000fc80004000000 */
[----:B------:R-:W-:Y:S01]  /*01f0*/  ISETP.NE.AND P0, PT, R2, RZ, PT ;  /* 0x000000ff0200720c */ /* 0x000fe20003f05270 */
[----:B------:R-:W-:-:S12]  /*0200*/  IMAD.U32 R2, RZ, RZ, UR5 ;  /* 0x00000005ff027e24 */ /* 0x000fd8000f8e00ff */
[----:B------:R-:W-:Y:S05]  /*0210*/  @!P0 BRA `(.L_x_4) ;  /* 0xfffffffc00dc8947 */ /* 0x000fea000383ffff */
.L_x_3:
[C---:B------:R-:W-:Y:S01]  /*0220*/  VIADD R4, R2.reuse, 0x10 ;  /* 0x0000001002047836 */ /* 0x040fe20000000000 */
[----:B------:R-:W-:Y:S01]  /*0230*/  UMOV UR5, 0x50 ;  /* 0x0000005000057882 */ /* 0x000fe20000000000 */
[----:B------:R-:W-:Y:S01]  /*0240*/  SHF.L.U32 R3, R3, R2, RZ ;  /* 0x0000000203037219 */ /* 0x000fe200000006ff */
[----:B------:R-:W-:Y:S01]  /*0250*/  ULEA UR5, UR6, UR5, 0x18 ;  /* 0x0000000506057291 */ /* 0x000fe2000f8ec0ff */
[----:B------:R-:W-:Y:S01]  /*0260*/  IMAD.SHL.U32 R2, R2, 0x20, RZ ;  /* 0x0000002002027824 */ /* 0x000fe200078e00ff */
[----:B------:R-:W-:-:S04]  /*0270*/  SHF.L.U32 R4, R5, R4, RZ ;  /* 0x0000000405047219 */ /* 0x000fc800000006ff */
[----:B------:R-:W-:-:S05]  /*0280*/  LOP3.LUT R3, R4, R3, RZ, 0xfc, !PT ;  /* 0x0000000304037212 */ /* 0x000fca00078efcff */
[----:B------:R2:W-:Y:S04]  /*0290*/  ATOMS.OR RZ, [UR5], R3 ;  /* 0x00000003ffff798c */ /* 0x0005e8000b000005 */
[----:B------:R2:W-:Y:S01]  /*02a0*/  STS [UR4], R2 ;  /* 0x00000002ff007988 */ /* 0x0005e20008000804 */
[----:B------:R-:W-:Y:S05]  /*02b0*/  BRA `(.L_x_2) ;  /* 0x0000000000107947 */ /* 0x000fea0003800000 */
.L_x_1:
[----:B------:R-:W-:Y:S01]  /*02c0*/  IMAD.MOV.U32 R3, RZ, RZ, -0x1 ;  /* 0xffffffffff037424 */ /* 0x000fe200078e00ff */
[----:B------:R-:W-:-:S04]  /*02d0*/  MOV R2, 0x300 ;  /* 0x0000030000027802 */ /* 0x000fc80000000f00 */
[----:B------:R2:W-:Y:S03]  /*02e0*/  STS [UR4], R3 ;  /* 0x00000003ff007988 */ /* 0x0005e60008000804 */
[----:B-12---:R-:W-:Y:S05]  /*02f0*/  CALL.REL.NOINC `($__internal_1_$__cuda_sm10x_tcgen05_guardrail_trap_phase_invalid_during_alloc) ;  /* 0x0000002400cc7944 */ /* 0x006fea0003c00000 */
.L_x_2:
[----:B------:R-:W-:Y:S05]  /*0300*/  WARPSYNC.ALL ;  /* 0x0000000000007948 */ /* 0x000fea0003800000 */
[----:B------:R-:W-:Y:S01]  /*0310*/  NOP ;  /* 0x0000000000007918 */ /* 0x000fe20000000000 */
.L_x_0:
[----:B------:R-:W3:Y:S08]  /*0320*/  S2UR UR4, SR_CgaCtaId ;  /* 0x00000000000479c3 */ /* 0x000ef00000008800 */
[----:B------:R-:W-:Y:S01]  /*0330*/  BAR.SYNC.DEFER_BLOCKING 0x0 ;  /* 0x0000000000007b1d */ /* 0x000fe20000010000 */
[----:B------:R-:W-:-:S05]  /*0340*/  LOP3.LUT R20, R0, 0xff, RZ, 0xc0, !PT ;  /* 0x000000ff00147812 */ /* 0x000fca00078ec0ff */
[----:B------:R-:W-:Y:S02]  /*0350*/  UMOV UR8, 0x400 ;  /* 0x0000040000087882 */ /* 0x000fe40000000000 */
[----:B------:R-:W4:Y:S08]  /*0360*/  LDC R8, c[0x0][0x3a0] ;  /* 0x0000e800ff087b82 */ /* 0x000f300000000800 */
[----:B------:R-:W5:Y:S01]  /*0370*/  S2UR UR9, SR_CTAID.Y ;  /* 0x00000000000979c3 */ /* 0x000f620000002600 */
[----:B---3--:R-:W-:-:S09]  /*0380*/  ULEA UR8, UR4, UR8, 0x18 ;  /* 0x0000000804087291 */ /* 0x008fd2000f8ec0ff */
[----:B------:R-:W3:Y:S01]  /*0390*/  LDS R4, [UR8] ;  /* 0x00000008ff047984 */ /* 0x000ee20008000800 */
[----:B------:R-:W-:Y:S06]  /*03a0*/  BAR.SYNC.DEFER_BLOCKING 0x0 ;  /* 0x0000000000007b1d */ /* 0x000fec0000010000 */
[----:B------:R-:W-:Y:S05]  /*03b0*/  @P2 BRA `(.L_x_5) ;  /* 0x0000000000182947 */ /* 0x000fea0003800000 */
[----:B------:R-:W-:Y:S01]  /*03c0*/  ELECT P0, URZ, PT ;  /* 0x0000000000ff782f */ /* 0x000fe20003800000 */
[----:B--2---:R-:W-:Y:S01]  /*03d0*/  IMAD.MOV.U32 R2, RZ, RZ, 0x1 ;  /* 0x00000001ff027424 */ /* 0x004fe200078e00ff */
[----:B------:R-:W-:Y:S01]  /*03e0*/  UMOV UR5, 0x40 ;  /* 0x0000004000057882 */ /* 0x000fe20000000000 */
[----:B------:R-:W-:Y:S01]  /*03f0*/  UVIRTCOUNT.DEALLOC.SMPOOL 0x80 ;  /* 0x000000800000784c */ /* 0x000fe20000000000 */
[----:B------:R-:W-:-:S09]  /*0400*/  ULEA UR5, UR4, UR5, 0x18 ;  /* 0x0000000504057291 */ /* 0x000fd2000f8ec0ff */
[----:B------:R2:W-:Y:S03]  /*0410*/  @P0 STS.U8 [UR5], R2 ;  /* 0x00000002ff000988 */ /* 0x0005e60008000005 */
.L_x_5:
[----:B------:R-:W2:Y:S01]  /*0420*/  S2UR UR4, SR_CTAID.Z ;  /* 0x00000000000479c3 */ /* 0x000ea20000002700 */
[----:B------:R-:W5:Y:S01]  /*0430*/  LDCU UR5, c[0x0][0x370] ;  /* 0x00006e00ff0577ac */ /* 0x000f620008000800 */
[----:B------:R-:W-:Y:S01]  /*0440*/  ISETP.GE.U32.AND P0, PT, R20, 0x20, PT ;  /* 0x000000201400780c */ /* 0x000fe20003f06070 */
[----:B----4-:R-:W-:Y:S01]  /*0450*/  VIADD R5, R8, 0xffffffff ;  /* 0xffffffff08057836 */ /* 0x010fe20000000000 */
[C---:B------:R-:W-:Y:S01]  /*0460*/  ISETP.NE.U32.AND P3, PT, R20.reuse, RZ, PT ;  /* 0x000000ff1400720c */ /* 0x040fe20003f65070 */
[----:B------:R-:W2:Y:S02]  /*0470*/  LDCU UR6, c[0x0][0x374] ;  /* 0x00006e80ff0677ac */ /* 0x000ea40008000800 */
[----:B--2---:R-:W-:Y:S01]  /*0480*/  LEA R2, R20, UR8, 0x2 ;  /* 0x0000000814027c11 */ /* 0x004fe2000f8e10ff */
[----:B------:R-:W-:Y:S01]  /*0490*/  BSSY.RECONVERGENT B0, `(.L_x_6) ;  /* 0x0000015000007945 */ /* 0x000fe20003800200 */
[----:B------:R-:W5:Y:S01]  /*04a0*/  S2UR UR7, SR_CTAID.X ;  /* 0x00000000000779c3 */ /* 0x000f620000002500 */
[----:B------:R-:W2:Y:S01]  /*04b0*/  LDCU.64 UR20, c[0x0][0x3c0] ;  /* 0x00007800ff1477ac */ /* 0x000ea20008000a00 */
[----:B---3--:R-:W-:-:S04]  /*04c0*/  R2UR UR23, R4 ;  /* 0x00000000041772ca */ /* 0x008fc800000e0000 */
[----:B------:R3:W-:Y:S02]  /*04d0*/  @!P0 STS [R2], RZ ;  /* 0x000000ff02008388 */ /* 0x0007e40000000800 */
[----:B------:R-:W4:Y:S01]  /*04e0*/  LDC R3, c[0x0][0x398] ;  /* 0x0000e600ff037b82 */ /* 0x000f220000000800 */
[----:B------:R-:W-:Y:S01]  /*04f0*/  NOP ;  /* 0x0000000000007918 */ /* 0x000fe20000000000 */
[----:B------:R3:W-:Y:S01]  /*0500*/  @!P3 STS [UR8+0x20], R5 ;  /* 0x00002005ff00b988 */ /* 0x0007e20008000808 */
[----:B-----5:R-:W-:-:S04]  /*0510*/  UIMAD UR4, UR4, UR6, UR9 ;  /* 0x00000006040472a4 */ /* 0x020fc8000f8e0209 */
[----:B------:R-:W-:-:S04]  /*0520*/  UIMAD UR4, UR4, UR5, UR7 ;  /* 0x00000005040472a4 */ /* 0x000fc8000f8e0207 */
[----:B------:R-:W-:-:S04]  /*0530*/  UIMAD UR4, UR4, 0x180, URZ ;  /* 0x00000180040478a4 */ /* 0x000fc8000f8e02ff */
[----:B--2---:R-:W-:Y:S01]  /*0540*/  UIADD3 UR24, UP0, UPT, UR4, UR20, URZ ;  /* 0x0000001404187290 */ /* 0x004fe2000ff1e0ff */
[----:B----4-:R-:W-:-:S03]  /*0550*/  VIADD R3, R3, 0xffffffff ;  /* 0xffffffff03037836 */ /* 0x010fc60000000000 */
[----:B------:R-:W-:Y:S01]  /*0560*/  ULEA.HI.X.SX32 UR25, UR4, UR21, 0x1, UP0 ;  /* 0x0000001504197291 */ /* 0x000fe200080f0eff */
[----:B---3--:R-:W-:Y:S11]  /*0570*/  @P3 BRA `(.L_x_7) ;  /* 0x0000000000183947 */ /* 0x008ff60003800000 */
[----:B------:R-:W2:Y:S01]  /*0580*/  LDS R4, [UR8+0x8] ;  /* 0x00000808ff047984 */ /* 0x000ea20008000800 */
[----:B------:R-:W3:Y:S01]  /*0590*/  LDC.64 R10, c[0x0][0x380] ;  /* 0x0000e000ff0a7b82 */ /* 0x000ee20000000a00 */
[----:B------:R-:W-:Y:S02]  /*05a0*/  IMAD.MOV.U32 R7, RZ, RZ, 0x70 ;  /* 0x00000070ff077424 */ /* 0x000fe400078e00ff */
[----:B---3--:R3:W-:Y:S03]  /*05b0*/  STS.64 [UR8], R10 ;  /* 0x0000000aff007988 */ /* 0x0087e60008000a08 */
[----:B--2---:R-:W-:-:S05]  /*05c0*/  LOP3.LUT R4, R4, 0x10, R7, 0xd8, !PT ;  /* 0x0000001004047812 */ /* 0x004fca00078ed807 */
[----:B------:R3:W-:Y:S02]  /*05d0*/  STS [UR8+0x8], R4 ;  /* 0x00000804ff007988 */ /* 0x0007e40008000808 */
.L_x_7:
[----:B------:R-:W-:Y:S05]  /*05e0*/  BSYNC.RECONVERGENT B0 ;  /* 0x0000000000007941 */ /* 0x000fea0003800200 */
.L_x_6:
[----:B------:R-:W-:Y:S04]  /*05f0*/  BSSY.RECONVERGENT B0, `(.L_x_8) ;  /* 0x000000a000007945 */ /* 0x000fe80003800200 */
[----:B------:R-:W-:Y:S05]  /*0600*/  @P3 BRA `(.L_x_9) ;  /* 0x0000000000203947 */ /* 0x000fea0003800000 */
[----:B---3--:R-:W2:Y:S01]  /*0610*/  LDS R4, [UR8+0x34] ;  /* 0x00003408ff047984 */ /* 0x008ea20008000800 */
[----:B------:R-:W-:Y:S02]  /*0620*/  IMAD.MOV.U32 R7, RZ, RZ, 0x7f000000 ;  /* 0x7f000000ff077424 */ /* 0x000fe400078e00ff */
[----:B------:R-:W-:Y:S01]  /*0630*/  @!P3 IMAD.MOV.U32 R6, RZ, RZ, 0x3f ;  /* 0x0000003fff06b424 */ /* 0x000fe200078e00ff */
[----:B------:R-:W3:Y:S02]  /*0640*/  @!P3 LDS R9, [UR8+0x38] ;  /* 0x00003808ff09b984 */ /* 0x000ee40008000800 */
[----:B--2---:R-:W-:Y:S02]  /*0650*/  LOP3.LUT R4, R4, 0xff000000, R7, 0xb8, !PT ;  /* 0xff00000004047812 */ /* 0x004fe400078eb807 */
[----:B---3--:R-:W-:-:S03]  /*0660*/  @!P3 LOP3.LUT R6, R9, 0xff, R6, 0xb8, !PT ;  /* 0x000000ff0906b812 */ /* 0x008fc600078eb806 */
[----:B------:R2:W-:Y:S04]  /*0670*/  STS [UR8+0x34], R4 ;  /* 0x00003404ff007988 */ /* 0x0005e80008000808 */
[----:B------:R2:W-:Y:S02]  /*0680*/  @!P3 STS [UR8+0x38], R6 ;  /* 0x00003806ff00b988 */ /* 0x0005e40008000808 */
.L_x_9:
[----:B------:R-:W-:Y:S05]  /*0690*/  BSYNC.RECONVERGENT B0 ;  /* 0x0000000000007941 */ /* 0x000fea0003800200 */
.L_x_8:
[----:B------:R-:W-:Y:S04]  /*06a0*/  BSSY.RECONVERGENT B0, `(.L_x_10) ;  /* 0x000000a000007945 */ /* 0x000fe80003800200 */
[----:B------:R-:W-:Y:S05]  /*06b0*/  @P3 BRA `(.L_x_11) ;  /* 0x0000000000203947 */ /* 0x000fea0003800000 */
[----:B--23--:R-:W2:Y:S01]  /*06c0*/  LDS R4, [UR8+0x1c] ;  /* 0x00001c08ff047984 */ /* 0x00cea20008000800 */
[----:B------:R-:W3:Y:S03]  /*06d0*/  LDC.64 R10, c[0x0][0x3a8] ;  /* 0x0000ea00ff0a7b82 */ /* 0x000ee60000000a00 */
[----:B------:R4:W-:Y:S01]  /*06e0*/  STS [UR8+0x24], R3 ;  /* 0x00002403ff007988 */ /* 0x0009e20008000808 */
[--C-:B---3--:R-:W-:Y:S02]  /*06f0*/  SHF.R.U32.HI R7, RZ, 0x4, R11.reuse ;  /* 0x00000004ff077819 */ /* 0x108fe4000001160b */
[----:B------:R-:W-:-:S05]  /*0700*/  SHF.R.U64 R6, R10, 0x4, R11 ;  /* 0x000000040a067819 */ /* 0x000fca000000120b */
[----:B------:R4:W-:Y:S01]  /*0710*/  STS [UR8+0xc], R6 ;  /* 0x00000c06ff007988 */ /* 0x0009e20008000808 */
[----:B--2---:R-:W-:-:S05]  /*0720*/  LOP3.LUT R4, R4, 0xf, R7, 0xb8, !PT ;  /* 0x0000000f04047812 */ /* 0x004fca00078eb807 */
[----:B------:R4:W-:Y:S02]  /*0730*/  STS [UR8+0x1c], R4 ;  /* 0x00001c04ff007988 */ /* 0x0009e40008000808 */
.L_x_11:
[----:B------:R-:W-:Y:S05]  /*0740*/  BSYNC.RECONVERGENT B0 ;  /* 0x0000000000007941 */ /* 0x000fea0003800200 */
.L_x_10:
[----:B------:R-:W-:Y:S04]  /*0750*/  BSSY.RECONVERGENT B1, `(.L_x_12) ;  /* 0x000001d000017945 */ /* 0x000fe80003800200 */
[----:B------:R-:W-:Y:S04]  /*0760*/  BSSY.RELIABLE B0, `(.L_x_13) ;  /* 0x0000018000007945 */ /* 0x000fe80003800100 */
[----:B------:R-:W-:Y:S05]  /*0770*/  @P3 BRA `(.L_x_14) ;  /* 0x00000000001c3947 */ /* 0x000fea0003800000 */
[----:B--234-:R-:W2:Y:S02]  /*0780*/  LDS R4, [UR8+0x34] ;  /* 0x00003408ff047984 */ /* 0x01cea40008000800 */
[----:B--2---:R-:W-:-:S05]  /*0790*/  LOP3.LUT R4, R4, 0x7, RZ, 0xb8, !PT ;  /* 0x0000000704047812 */ /* 0x004fca00078eb8ff */
[----:B------:R2:W-:Y:S01]  /*07a0*/  STS [UR8+0x34], R4 ;  /* 0x00003404ff007988 */ /* 0x0005e20008000808 */
[----:B------:R-:W-:Y:S05]  /*07b0*/  @P3 BRA `(.L_x_15) ;  /* 0x00000000001c3947 */ /* 0x000fea0003800000 */
[----:B--2---:R-:W2:Y:S02]  /*07c0*/  LDS R4, [UR8+0x34] ;  /* 0x00003408ff047984 */ /* 0x004ea40008000800 */
[----:B--2---:R-:W-:-:S05]  /*07d0*/  LOP3.LUT R4, R4, 0x38, RZ, 0xb8, !PT ;  /* 0x0000003804047812 */ /* 0x004fca00078eb8ff */
[----:B------:R5:W-:Y:S02]  /*07e0*/  STS [UR8+0x34], R4 ;  /* 0x00003404ff007988 */ /* 0x000be40008000808 */
.L_x_14:
[----:B------:R-:W-:Y:S05]  /*07f0*/  @P3 BRA `(.L_x_16) ;  /* 0x00000000001c3947 */ /* 0x000fea0003800000 */
[----:B--2345:R-:W2:Y:S02]  /*0800*/  LDS R4, [UR8+0x8] ;  /* 0x00000808ff047984 */ /* 0x03cea40008000800 */
[----:B--2---:R-:W-:-:S05]  /*0810*/  LOP3.LUT R4, R4, 0x780, RZ, 0xb8, !PT ;  /* 0x0000078004047812 */ /* 0x004fca00078eb8ff */
[----:B------:R3:W-:Y:S02]  /*0820*/  STS [UR8+0x8], R4 ;  /* 0x00000804ff007988 */ /* 0x0007e40008000808 */
.L_x_15:
[----:B------:R-:W-:Y:S05]  /*0830*/  @P3 BRA `(.L_x_17) ;  /* 0x0000000000283947 */ /* 0x000fea0003800000 */
[----:B--23--:R-:W2:Y:S02]  /*0840*/  LDS R4, [UR8+0x8] ;  /* 0x00000808ff047984 */ /* 0x00cea40008000800 */
[----:B--2---:R-:W-:-:S05]  /*0850*/  LOP3.LUT R4, R4, 0x1800, RZ, 0xb8, !PT ;  /* 0x0000180004047812 */ /* 0x004fca00078eb8ff */
[----:B------:R2:W-:Y:S02]  /*0860*/  STS [UR8+0x8], R4 ;  /* 0x00000804ff007988 */ /* 0x0005e40008000808 */
.L_x_16:
[----:B------:R-:W-:Y:S05]  /*0870*/  @P3 BREAK.RELIABLE B0 ;  /* 0x0000000000003942 */ /* 0x000fea0003800100 */
[----:B------:R-:W-:Y:S05]  /*0880*/  @P3 BRA `(.L_x_18) ;  /* 0x0000000000243947 */ /* 0x000fea0003800000 */
[----:B------:R-:W2:Y:S02]  /*0890*/  LDS R7, [UR8+0x8] ;  /* 0x00000808ff077984 */ /* 0x000ea40008000800 */
[----:B--2345:R-:W-:-:S05]  /*08a0*/  IMAD.MOV.U32 R4, RZ, RZ, 0x6000 ;  /* 0x00006000ff047424 */ /* 0x03cfca00078e00ff */
[----:B------:R-:W-:-:S04]  /*08b0*/  LOP3.LUT R4, R7, 0x6000, R4, 0xd8, !PT ;  /* 0x0000600007047812 */ /* 0x000fc800078ed804 */
[----:B------:R-:W-:-:S05]  /*08c0*/  LOP3.LUT R4, R4, 0x400000, RZ, 0xb8, !PT ;  /* 0x0040000004047812 */ /* 0x000fca00078eb8ff */
[----:B------:R4:W-:Y:S02]  /*08d0*/  STS [UR8+0x8], R4 ;  /* 0x00000804ff007988 */ /* 0x0009e40008000808 */
.L_x_17:
[----:B------:R-:W-:Y:S05]  /*08e0*/  BSYNC.RELIABLE B0 ;  /* 0x0000000000007941 */ /* 0x000fea0003800100 */
.L_x_13:
[----:B--234-:R-:W2:Y:S02]  /*08f0*/  @!P3 LDS R4, [UR8+0x8] ;  /* 0x00000808ff04b984 */ /* 0x01cea40008000800 */
[----:B--2---:R-:W-:-:S05]  /*0900*/  @!P3 LOP3.LUT R4, R4, 0x8000, RZ, 0xb8, !PT ;  /* 0x000080000404b812 */ /* 0x004fca00078eb8ff */
[----:B------:R2:W-:Y:S02]  /*0910*/  @!P3 STS [UR8+0x8], R4 ;  /* 0x00000804ff00b988 */ /* 0x0005e40008000808 */
.L_x_18:
[----:B------:R-:W-:Y:S05]  /*0920*/  BSYNC.RECONVERGENT B1 ;  /* 0x0000000000017941 */ /* 0x000fea0003800200 */
.L_x_12:
[----:B------:R-:W-:Y:S05]  /*0930*/  WARPSYNC.ALL ;  /* 0x0000000000007948 */ /* 0x000fea0003800000 */
[----:B------:R-:W-:Y:S01]  /*0940*/  NOP ;  /* 0x0000000000007918 */ /* 0x000fe20000000000 */
[----:B--2345:R-:W2:Y:S02]  /*0950*/  LDC R4, c[0x0][0x39c] ;  /* 0x0000e700ff047b82 */ /* 0x03cea40000000800 */
[----:B--2---:R-:W-:Y:S01]  /*0960*/  VIADD R4, R4, 0xffffffff ;  /* 0xffffffff04047836 */ /* 0x004fe20000000000 */
[----:B------:R-:W-:Y:S06]  /*0970*/  @P0 BRA `(.L_x_19) ;  /* 0x0000000000300947 */ /* 0x000fec0003800000 */
[----:B------:R-:W2:Y:S01]  /*0980*/  S2R R6, SR_LANEID ;  /* 0x0000000000067919 */ /* 0x000ea20000000000 */
[----:B------:R-:W-:Y:S05]  /*0990*/  WARPSYNC.ALL ;  /* 0x0000000000007948 */ /* 0x000fea0003800000 */
[----:B------:R-:W-:Y:S01]  /*09a0*/  NOP ;  /* 0x0000000000007918 */ /* 0x000fe20000000000 */
[----:B--2---:R-:W-:-:S05]  /*09b0*/  IMAD.SHL.U32 R9, R6, 0x4, RZ ;  /* 0x0000000406097824 */ /* 0x004fca00078e00ff */
[----:B------:R-:W2:Y:S01]  /*09c0*/  LDS R11, [R9+UR8] ;  /* 0x00000008090b7984 */ /* 0x000ea20008000800 */
[----:B------:R-:W-:-:S05]  /*09d0*/  IADD3 R6, P1, PT, R9, UR24, RZ ;  /* 0x0000001809067c10 */ /* 0x000fca000ff3e0ff */
[----:B------:R-:W-:-:S05]  /*09e0*/  IMAD.X R7, RZ, RZ, UR25, P1 ;  /* 0x00000019ff077e24 */ /* 0x000fca00088e06ff */
[----:B--2---:R2:W3:Y:S01]  /*09f0*/  ATOMG.E.EXCH.STRONG.GPU PT, RZ, [R6], R11 ;  /* 0x0000000b06ff73a8 */ /* 0x0044e200041ee100 */
[----:B------:R-:W-:-:S04]  /*0a00*/  DEPBAR {5,4,3,2,1,0} ;  /* 0x0000003f0000791a */ /* 0x000fc80000000000 */
[----:B------:R-:W4:Y:S02]  /*0a10*/  CCTL.E.C.LDCU.IV.DEEP [UR24] ;  /* 0x0000000018007540 */ /* 0x000f240009c08000 */
[----:B----4-:R2:W-:Y:S01]  /*0a20*/  UTMACCTL.IV [UR24] ;  /* 0x00000000180079b9 */ /* 0x0105e20008000000 */
[----:B------:R-:W-:Y:S01]  /*0a30*/  NOP ;  /* 0x0000000000007918 */ /* 0x000fe20000000000 */
.L_x_19:
[----:B------:R-:W-:Y:S05]  /*0a40*/  @P0 BRA `(.L_x_20) ;  /* 0x00000000000c0947 */ /* 0x000fea0003800000 */
[----:B------:R0:W-:Y:S01]  /*0a50*/  UTMACMDFLUSH ;  /* 0x00000000000079b7 */ /* 0x0001e20000000000 */
[----:B------:R-:W-:Y:S05]  /*0a60*/  @P0 BRA `(.L_x_20) ;  /* 0x0000000000040947 */ /* 0x000fea0003800000 */
[----:B------:R-:W-:-:S04]  /*0a70*/  DEPBAR.LE SB0, 0x0 ;  /* 0x000080000000791a */ /* 0x000fc80000000000 */
.L_x_20:
[----:B------:R-:W-:Y:S05]  /*0a80*/  WARPSYNC.ALL ;  /* 0x0000000000007948 */ /* 0x000fea0003800000 */
[----:B------:R-:W-:Y:S01]  /*0a90*/  NOP ;  /* 0x0000000000007918 */ /* 0x000fe20000000000 */
[----:B---3--:R-:W-:Y:S06]  /*0aa0*/  BAR.SYNC.DEFER_BLOCKING 0x0 ;  /* 0x0000000000007b1d */ /* 0x008fec0000010000 */
[----:B------:R-:W-:Y:S02]  /*0ab0*/  BSSY.RECONVERGENT B1, `(.L_x_21) ;  /* 0x000000b000017945 */ /* 0x000fe40003800200 */
[----:B------:R-:W-:Y:S06]  /*0ac0*/  BAR.SYNC.DEFER_BLOCKING 0x0 ;  /* 0x0000000000007b1d */ /* 0x000fec0000010000 */
[----:B------:R3:W-:Y:S01]  /*0ad0*/  @!P0 STS [R2], RZ ;  /* 0x000000ff02008388 */ /* 0x0007e20000000800 */
[----:B------:R-:W-:Y:S01]  /*0ae0*/  NOP ;  /* 0x0000000000007918 */ /* 0x000fe20000000000 */
[----:B------:R-:W-:Y:S05]  /*0af0*/  @P3 BRA `(.L_x_22) ;  /* 0x0000000000183947 */ /* 0x000fea0003800000 */
[----:B--2---:R-:W2:Y:S01]  /*0b00*/  LDS R6, [UR8+0x8] ;  /* 0x00000808ff067984 */ /* 0x004ea20008000800 */
[----:B------:R-:W4:Y:S01]  /*0b10*/  LDC.64 R10, c[0x0][0x388] ;  /* 0x0000e200ff0a7b82 */ /* 0x000f220000000a00 */
[----:B------:R-:W-:Y:S02]  /*0b20*/  IMAD.MOV.U32 R7, RZ, RZ, 0x70 ;  /* 0x00000070ff077424 */ /* 0x000fe400078e00ff */
[----:B----4-:R4:W-:Y:S03]  /*0b30*/  STS.64 [UR8], R10 ;  /* 0x0000000aff007988 */ /* 0x0109e60008000a08 */
[----:B--2---:R-:W-:-:S05]  /*0b40*/  LOP3.LUT R6, R6, 0x10, R7, 0xd8, !PT ;  /* 0x0000001006067812 */ /* 0x004fca00078ed807 */
[----:B------:R4:W-:Y:S02]  /*0b50*/  STS [UR8+0x8], R6 ;  /* 0x00000806ff007988 */ /* 0x0009e40008000808 */
.L_x_22:
[----:B--2---:R-:W-:Y:S05]  /*0b60*/  BSYNC.RECONVERGENT B1 ;  /* 0x0000000000017941 */ /* 0x004fea0003800200 */
.L_x_21:
[----:B------:R-:W-:Y:S04]  /*0b70*/  BSSY.RECONVERGENT B1, `(.L_x_23) ;  /* 0x000000a000017945 */ /* 0x000fe80003800200 */
[----:B------:R-:W-:Y:S05]  /*0b80*/  @P3 BRA `(.L_x_24) ;  /* 0x0000000000203947 */ /* 0x000fea0003800000 */
[----:B----4-:R-:W2:Y:S01]  /*0b90*/  LDS R6, [UR8+0x34] ;  /* 0x00003408ff067984 */ /* 0x010ea20008000800 */
[----:B------:R-:W-:Y:S02]  /*0ba0*/  IMAD.MOV.U32 R7, RZ, RZ, 0x3f000000 ;  /* 0x3f000000ff077424 */ /* 0x000fe400078e00ff */
[----:B------:R-:W-:Y:S01]  /*0bb0*/  @!P3 IMAD.MOV.U32 R9, RZ, RZ, 0x7f ;  /* 0x0000007fff09b424 */ /* 0x000fe200078e00ff */
[----:B------:R-:W4:Y:S02]  /*0bc0*/  @!P3 LDS R10, [UR8+0x38] ;  /* 0x00003808ff0ab984 */ /* 0x000f240008000800 */
[----:B--2---:R-:W-:Y:S02]  /*0bd0*/  LOP3.LUT R6, R6, 0xff000000, R7, 0xb8, !PT ;  /* 0xff00000006067812 */ /* 0x004fe400078eb807 */
[----:B----4-:R-:W-:-:S03]  /*0be0*/  @!P3 LOP3.LUT R7, R10, 0xff, R9, 0xb8, !PT ;  /* 0x000000ff0a07b812 */ /* 0x010fc600078eb809 */
[----:B------:R2:W-:Y:S04]  /*0bf0*/  STS [UR8+0x34], R6 ;  /* 0x00003406ff007988 */ /* 0x0005e80008000808 */
[----:B------:R2:W-:Y:S02]  /*0c00*/  @!P3 STS [UR8+0x38], R7 ;  /* 0x00003807ff00b988 */ /* 0x0005e40008000808 */
.L_x_24:
[----:B------:R-:W-:Y:S05]  /*0c10*/  BSYNC.RECONVERGENT B1 ;  /* 0x0000000000017941 */ /* 0x000fea0003800200 */
.L_x_23:
[----:B------:R-:W-:Y:S04]  /*0c20*/  BSSY.RECONVERGENT B1, `(.L_x_25) ;  /* 0x0000004000017945 */ /* 0x000fe80003800200 */
[----:B------:R-:W-:Y:S05]  /*0c30*/  @P3 BRA `(.L_x_26) ;  /* 0x0000000000083947 */ /* 0x000fea0003800000 */
[----:B------:R5:W-:Y:S04]  /*0c40*/  STS [UR8+0x24], R5 ;  /* 0x00002405ff007988 */ /* 0x000be80008000808 */
[----:B------:R5:W-:Y:S02]  /*0c50*/  STS [UR8+0x20], R4 ;  /* 0x00002004ff007988 */ /* 0x000be40008000808 */
.L_x_26:
[----:B------:R-:W-:Y:S05]  /*0c60*/  BSYNC.RECONVERGENT B1 ;  /* 0x0000000000017941 */ /* 0x000fea0003800200 */
.L_x_25:
[----:B------:R-:W-:Y:S04]  /*0c70*/  BSSY.RECONVERGENT B2, `(.L_x_27) ;  /* 0x0000025000027945 */ /* 0x000fe80003800200 */
[----:B------:R-:W-:Y:S04]  /*0c80*/  BSSY.RELIABLE B1, `(.L_x_28) ;  /* 0x0000020000017945 */ /* 0x000fe80003800100 */
[----:B------:R-:W-:Y:S05]  /*0c90*/  @P3 BRA `(.L_x_29) ;  /* 0x00000000002c3947 */ /* 0x000fea0003800000 */
[----:B-----5:R-:W5:Y:S01]  /*0ca0*/  LDS R5, [UR8+0x1c] ;  /* 0x00001c08ff057984 */ /* 0x020f620008000800 */
[----:B--2-4-:R-:W2:Y:S02]  /*0cb0*/  LDC.64 R6, c[0x0][0x3b0] ;  /* 0x0000ec00ff067b82 */ /* 0x014ea40000000a00 */
[--C-:B--2---:R-:W-:Y:S02]  /*0cc0*/  SHF.R.U32.HI R10, RZ, 0x4, R7.reuse ;  /* 0x00000004ff0a7819 */ /* 0x104fe40000011607 */
[----:B------:R-:W-:-:S05]  /*0cd0*/  SHF.R.U64 R6, R6, 0x4, R7 ;  /* 0x0000000406067819 */ /* 0x000fca0000001207 */
[----:B------:R2:W-:Y:S01]  /*0ce0*/  STS [UR8+0xc], R6 ;  /* 0x00000c06ff007988 */ /* 0x0005e20008000808 */
[----:B-----5:R-:W-:-:S05]  /*0cf0*/  LOP3.LUT R5, R5, 0xf, R10, 0xb8, !PT ;  /* 0x0000000f05057812 */ /* 0x020fca00078eb80a */
[----:B------:R2:W-:Y:S01]  /*0d00*/  STS [UR8+0x1c], R5 ;  /* 0x00001c05ff007988 */ /* 0x0005e20008000808 */
[----:B------:R-:W-:Y:S05]  /*0d10*/  @P3 BRA `(.L_x_30) ;  /* 0x00000000001c3947 */ /* 0x000fea0003800000 */
[----:B--2---:R-:W2:Y:S02]  /*0d20*/  LDS R5, [UR8+0x34] ;  /* 0x00003408ff057984 */ /* 0x004ea40008000800 */
[----:B--2---:R-:W-:-:S05]  /*0d30*/  LOP3.LUT R5, R5, 0x7, RZ, 0xb8, !PT ;  /* 0x0000000705057812 */ /* 0x004fca00078eb8ff */
[----:B------:R2:W-:Y:S02]  /*0d40*/  STS [UR8+0x34], R5 ;  /* 0x00003405ff007988 */ /* 0x0005e40008000808 */
.L_x_29:
[----:B------:R-:W-:Y:S05]  /*0d50*/  @P3 BRA `(.L_x_31) ;  /* 0x00000000001c3947 */ /* 0x000fea0003800000 */
[----:B--2--5:R-:W2:Y:S02]  /*0d60*/  LDS R5, [UR8+0x34] ;  /* 0x00003408ff057984 */ /* 0x024ea40008000800 */
[----:B--2---:R-:W-:-:S05]  /*0d70*/  LOP3.LUT R5, R5, 0x38, RZ, 0xb8, !PT ;  /* 0x0000003805057812 */ /* 0x004fca00078eb8ff */
[----:B------:R5:W-:Y:S02]  /*0d80*/  STS [UR8+0x34], R5 ;  /* 0x00003405ff007988 */ /* 0x000be40008000808 */
.L_x_30:
[----:B------:R-:W-:Y:S05]  /*0d90*/  @P3 BRA `(.L_x_32) ;  /* 0x00000000001c3947 */ /* 0x000fea0003800000 */
[----:B--2--5:R-:W2:Y:S02]  /*0da0*/  LDS R5, [UR8+0x8] ;  /* 0x00000808ff057984 */ /* 0x024ea40008000800 */
[----:B--2---:R-:W-:-:S05]  /*0db0*/  LOP3.LUT R5, R5, 0x780, RZ, 0xb8, !PT ;  /* 0x0000078005057812 */ /* 0x004fca00078eb8ff */
[----:B------:R2:W-:Y:S02]  /*0dc0*/  STS [UR8+0x8], R5 ;  /* 0x00000805ff007988 */ /* 0x0005e40008000808 */
.L_x_31:
[----:B------:R-:W-:Y:S05]  /*0dd0*/  @P3 BRA `(.L_x_33) ;  /* 0x0000000000283947 */ /* 0x000fea0003800000 */
[----:B--2--5:R-:W2:Y:S02]  /*0de0*/  LDS R5, [UR8+0x8] ;  /* 0x00000808ff057984 */ /* 0x024ea40008000800 */
[----:B--2---:R-:W-:-:S05]  /*0df0*/  LOP3.LUT R5, R5, 0x1800, RZ, 0xb8, !PT ;  /* 0x0000180005057812 */ /* 0x004fca00078eb8ff */
[----:B------:R2:W-:Y:S02]  /*0e00*/  STS [UR8+0x8], R5 ;  /* 0x00000805ff007988 */ /* 0x0005e40008000808 */
.L_x_32:
[----:B------:R-:W-:Y:S05]  /*0e10*/  @P3 BREAK.RELIABLE B1 ;  /* 0x0000000000013942 */ /* 0x000fea0003800100 */
[----:B------:R-:W-:Y:S05]  /*0e20*/  @P3 BRA `(.L_x_34) ;  /* 0x0000000000243947 */ /* 0x000fea0003800000 */
[----:B--2--5:R-:W2:Y:S01]  /*0e30*/  LDS R5, [UR8+0x8] ;  /* 0x00000808ff057984 */ /* 0x024ea20008000800 */
[----:B----4-:R-:W-:-:S05]  /*0e40*/  IMAD.MOV.U32 R6, RZ, RZ, 0x6000 ;  /* 0x00006000ff067424 */ /* 0x010fca00078e00ff */
[----:B--2---:R-:W-:-:S04]  /*0e50*/  LOP3.LUT R5, R5, 0x4000, R6, 0xd8, !PT ;  /* 0x0000400005057812 */ /* 0x004fc800078ed806 */
[----:B------:R-:W-:-:S05]  /*0e60*/  LOP3.LUT R5, R5, 0x400000, RZ, 0xb8, !PT ;  /* 0x0040000005057812 */ /* 0x000fca00078eb8ff */
[----:B------:R2:W-:Y:S02]  /*0e70*/  STS [UR8+0x8], R5 ;  /* 0x00000805ff007988 */ /* 0x0005e40008000808 */
.L_x_33:
[----:B------:R-:W-:Y:S05]  /*0e80*/  BSYNC.RELIABLE B1 ;  /* 0x0000000000017941 */ /* 0x000fea0003800100 */
.L_x_28:
[----:B--2--5:R-:W2:Y:S02]  /*0e90*/  @!P3 LDS R5, [UR8+0x8] ;  /* 0x00000808ff05b984 */ /* 0x024ea40008000800 */
[----:B--2---:R-:W-:-:S05]  /*0ea0*/  @!P3 LOP3.LUT R5, R5, 0x8000, RZ, 0xb8, !PT ;  /* 0x000080000505b812 */ /* 0x004fca00078eb8ff */
[----:B------:R2:W-:Y:S02]  /*0eb0*/  @!P3 STS [UR8+0x8], R5 ;  /* 0x00000805ff00b988 */ /* 0x0005e40008000808 */
.L_x_34:
[----:B------:R-:W-:Y:S05]  /*0ec0*/  BSYNC.RECONVERGENT B2 ;  /* 0x0000000000027941 */ /* 0x000fea0003800200 */
.L_x_27:
[----:B------:R-:W-:Y:S05]  /*0ed0*/  WARPSYNC.ALL ;  /* 0x0000000000007948 */ /* 0x000fea0003800000 */
[----:B------:R-:W-:Y:S01]  /*0ee0*/  NOP ;  /* 0x0000000000007918 */ /* 0x000fe20000000000 */
[----:B------:R-:W-:-:S04]  /*0ef0*/  UIADD3 UR5, UPT, UPT, UR4, 0x80, URZ ;  /* 0x0000008004057890 */ /* 0x000fc8000fffe0ff */
[----:B------:R-:W-:-:S04]  /*0f00*/  UIADD3 UR26, UP0, UPT, UR5, UR20, URZ ;  /* 0x00000014051a7290 */ /* 0x000fc8000ff1e0ff */
[----:B------:R-:W-:Y:S01]  /*0f10*/  ULEA.HI.X.SX32 UR27, UR5, UR21, 0x1, UP0 ;  /* 0x00000015051b7291 */ /* 0x000fe200080f0eff */
[----:B------:R-:W-:Y:S11]  /*0f20*/  @P0 BRA `(.L_x_35) ;  /* 0x0000000000300947 */ /* 0x000ff60003800000 */
[----:B--2--5:R-:W2:Y:S01]  /*0f30*/  S2R R5, SR_LANEID ;  /* 0x0000000000057919 */ /* 0x024ea20000000000 */
[----:B------:R-:W-:Y:S05]  /*0f40*/  WARPSYNC.ALL ;  /* 0x0000000000007948 */ /* 0x000fea0003800000 */
[----:B------:R-:W-:Y:S01]  /*0f50*/  NOP ;  /* 0x0000000000007918 */ /* 0x000fe20000000000 */
[----:B--2---:R-:W-:-:S05]  /*0f60*/  IMAD.SHL.U32 R9, R5, 0x4, RZ ;  /* 0x0000000405097824 */ /* 0x004fca00078e00ff */
[----:B------:R-:W2:Y:S01]  /*0f70*/  LDS R5, [R9+UR8] ;  /* 0x0000000809057984 */ /* 0x000ea20008000800 */
[----:B----4-:R-:W-:-:S05]  /*0f80*/  IADD3 R6, P1, PT, R9, UR26, RZ ;  /* 0x0000001a09067c10 */ /* 0x010fca000ff3e0ff */
[----:B------:R-:W-:-:S05]  /*0f90*/  IMAD.X R7, RZ, RZ, UR27, P1 ;  /* 0x0000001bff077e24 */ /* 0x000fca00088e06ff */
[----:B--2---:R2:W4:Y:S01]  /*0fa0*/  ATOMG.E.EXCH.STRONG.GPU PT, RZ, [R6], R5 ;  /* 0x0000000506ff73a8 */ /* 0x00452200041ee100 */
[----:B------:R-:W-:-:S04]  /*0fb0*/  DEPBAR {5,4,3,2,1,0} ;  /* 0x0000003f0000791a */ /* 0x000fc80000000000 */
[----:B------:R-:W5:Y:S02]  /*0fc0*/  CCTL.E.C.LDCU.IV.DEEP [UR26] ;  /* 0x000000001a007540 */ /* 0x000f640009c08000 */
[----:B-----5:R2:W-:Y:S01]  /*0fd0*/  UTMACCTL.IV [UR26] ;  /* 0x000000001a0079b9 */ /* 0x0205e20008000000 */
[----:B------:R-:W-:Y:S01]  /*0fe0*/  NOP ;  /* 0x0000000000007918 */ /* 0x000fe20000000000 */
.L_x_35:
[----:B------:R-:W-:Y:S05]  /*0ff0*/  @P0 BRA `(.L_x_36) ;  /* 0x00000000000c0947 */ /* 0x000fea0003800000 */
[----:B------:R0:W-:Y:S01]  /*1000*/  UTMACMDFLUSH ;  /* 0x00000000000079b7 */ /* 0x0001e20000000000 */
[----:B------:R-:W-:Y:S05]  /*1010*/  @P0 BRA `(.L_x_36) ;  /* 0x0000000000040947 */ /* 0x000fea0003800000 */
[----:B------:R-:W-:-:S04]  /*1020*/  DEPBAR.LE SB0, 0x0 ;  /* 0x000080000000791a */ /* 0x000fc80000000000 */
.L_x_36:
[----:B------:R-:W-:Y:S05]  /*1030*/  WARPSYNC.ALL ;  /* 0x0000000000007948 */ /* 0x000fea0003800000 */
[----:B------:R-:W-:Y:S01]  /*1040*/  NOP ;  /* 0x0000000000007918 */ /* 0x000fe20000000000 */
[----:B----4-:R-:W-:Y:S06]  /*1050*/  BAR.SYNC.DEFER_BLOCKING 0x0 ;  /* 0x0000000000007b1d */ /* 0x010fec0000010000 */
[----:B------:R-:W-:Y:S02]  /*1060*/  BSSY.RECONVERGENT B2, `(.L_x_37) ;  /* 0x000000b000027945 */ /* 0x000fe40003800200 */
[----:B------:R-:W-:Y:S06]  /*1070*/  BAR.SYNC.DEFER_BLOCKING 0x0 ;  /* 0x0000000000007b1d */ /* 0x000fec0000010000 */
[----:B------:R4:W-:Y:S01]  /*1080*/  @!P0 STS [R2], RZ ;  /* 0x000000ff02008388 */ /* 0x0009e20000000800 */
[----:B------:R-:W-:Y:S01]  /*1090*/  NOP ;  /* 0x0000000000007918 */ /* 0x000fe20000000000 */
[----:B------:R-:W-:Y:S05]  /*10a0*/  @P3 BRA `(.L_x_38) ;  /* 0x0000000000183947 */ /* 0x000fea0003800000 */
[----:B---34-:R-:W3:Y:S01]  /*10b0*/  LDS R2, [UR8+0x8] ;  /* 0x00000808ff027984 */ /* 0x018ee20008000800 */
[----:B--2---:R-:W2:Y:S01]  /*10c0*/  LDC.64 R6, c[0x0][0x390] ;  /* 0x0000e400ff067b82 */ /* 0x004ea20000000a00 */
[----:B-----5:R-:W-:Y:S02]  /*10d0*/  IMAD.MOV.U32 R5, RZ, RZ, 0x70 ;  /* 0x00000070ff057424 */ /* 0x020fe400078e00ff */
[----:B--2---:R2:W-:Y:S03]  /*10e0*/  STS.64 [UR8], R6 ;  /* 0x00000006ff007988 */ /* 0x0045e60008000a08 */
[----:B---3--:R-:W-:-:S05]  /*10f0*/  LOP3.LUT R2, R2, 0x10, R5, 0xd8, !PT ;  /* 0x0000001002027812 */ /* 0x008fca00078ed805 */
[----:B------:R2:W-:Y:S02]  /*1100*/  STS [UR8+0x8], R2 ;  /* 0x00000802ff007988 */ /* 0x0005e40008000808 */
.L_x_38:
[----:B--2---:R-:W-:Y:S05]  /*1110*/  BSYNC.RECONVERGENT B2 ;  /* 0x0000000000027941 */ /* 0x004fea0003800200 */
.L_x_37:
[----:B------:R-:W-:Y:S04]  /*1120*/  BSSY.RECONVERGENT B3, `(.L_x_39) ;  /* 0x0000033000037945 */ /* 0x000fe80003800200 */
[----:B------:R-:W-:Y:S04]  /*1130*/  BSSY.RELIABLE B2, `(.L_x_40) ;  /* 0x000002e000027945 */ /* 0x000fe80003800100 */
[----:B------:R-:W-:Y:S05]  /*1140*/  @P3 BRA `(.L_x_41) ;  /* 0x0000000000243947 */ /* 0x000fea0003800000 */
[----:B---34-:R-:W2:Y:S01]  /*1150*/  LDS R2, [UR8+0x34] ;  /* 0x00003408ff027984 */ /* 0x018ea20008000800 */
[----:B-----5:R-:W-:-:S05]  /*1160*/  IMAD.MOV.U32 R5, RZ, RZ, 0x3f000000 ;  /* 0x3f000000ff057424 */ /* 0x020fca00078e00ff */
[----:B--2---:R-:W-:-:S05]  /*1170*/  LOP3.LUT R2, R2, 0xff000000, R5, 0xb8, !PT ;  /* 0xff00000002027812 */ /* 0x004fca00078eb805 */
[----:B------:R2:W-:Y:S01]  /*1180*/  STS [UR8+0x34], R2 ;  /* 0x00003402ff007988 */ /* 0x0005e20008000808 */
[----:B------:R-:W-:Y:S05]  /*1190*/  @P3 BRA `(.L_x_42) ;  /* 0x0000000000183947 */ /* 0x000fea0003800000 */
[----:B--2---:R-:W2:Y:S01]  /*11a0*/  LDS R2, [UR8+0x38] ;  /* 0x00003808ff027984 */ /* 0x004ea20008000800 */
[----:B------:R-:W-:-:S05]  /*11b0*/  IMAD.MOV.U32 R5, RZ, RZ, 0x3f ;  /* 0x0000003fff057424 */ /* 0x000fca00078e00ff */
[----:B--2---:R-:W-:-:S05]  /*11c0*/  LOP3.LUT R2, R2, 0xff, R5, 0xb8, !PT ;  /* 0x000000ff02027812 */ /* 0x004fca00078eb805 */
[----:B------:R2:W-:Y:S02]  /*11d0*/  STS [UR8+0x38], R2 ;  /* 0x00003802ff007988 */ /* 0x0005e40008000808 */
.L_x_41:
[----:B------:R-:W-:Y:S05]  /*11e0*/  @P3 BRA `(.L_x_43) ;  /* 0x00000000000c3947 */ /* 0x000fea0003800000 */
[----:B------:R2:W-:Y:S02]  /*11f0*/  STS [UR8+0x20], R4 ;  /* 0x00002004ff007988 */ /* 0x0005e40008000808 */
.L_x_42:
[----:B------:R-:W-:Y:S05]  /*1200*/  @P3 BRA `(.L_x_44) ;  /* 0x0000000000243947 */ /* 0x000fea0003800000 */
[----:B------:R2:W-:Y:S02]  /*1210*/  STS [UR8+0x24], R3 ;  /* 0x00002403ff007988 */ /* 0x0005e40008000808 */
.L_x_43:
[----:B------:R-:W-:Y:S05]  /*1220*/  @P3 BRA `(.L_x_45) ;  /* 0x00000000002c3947 */ /* 0x000fea0003800000 */
[----:B--234-:R-:W2:Y:S01]  /*1230*/  LDS R2, [UR8+0x1c] ;  /* 0x00001c08ff027984 */ /* 0x01cea20008000800 */
[----:B------:R-:W3:Y:S02]  /*1240*/  LDC.64 R6, c[0x0][0x3b8] ;  /* 0x0000ee00ff067b82 */ /* 0x000ee40000000a00 */
[--C-:B---3-5:R-:W-:Y:S02]  /*1250*/  SHF.R.U32.HI R5, RZ, 0x4, R7.reuse ;  /* 0x00000004ff057819 */ /* 0x128fe40000011607 */
[----:B------:R-:W-:-:S05]  /*1260*/  SHF.R.U64 R3, R6, 0x4, R7 ;  /* 0x0000000406037819 */ /* 0x000fca0000001207 */
[----:B------:R3:W-:Y:S01]  /*1270*/  STS [UR8+0xc], R3 ;  /* 0x00000c03ff007988 */ /* 0x0007e20008000808 */
[----:B--2---:R-:W-:-:S05]  /*1280*/  LOP3.LUT R2, R2, 0xf, R5, 0xb8, !PT ;  /* 0x0000000f02027812 */ /* 0x004fca00078eb805 */
[----:B------:R3:W-:Y:S02]  /*1290*/  STS [UR8+0x1c], R2 ;  /* 0x00001c02ff007988 */ /* 0x0007e40008000808 */
.L_x_44:
[----:B------:R-:W-:Y:S05]  /*12a0*/  @P3 BRA `(.L_x_46) ;  /* 0x00000000001c3947 */ /* 0x000fea0003800000 */
[----:B--234-:R-:W2:Y:S02]  /*12b0*/  LDS R2, [UR8+0x34] ;  /* 0x00003408ff027984 */ /* 0x01cea40008000800 */
[----:B--2---:R-:W-:-:S05]  /*12c0*/  LOP3.LUT R2, R2, 0x7, RZ, 0xb8, !PT ;  /* 0x0000000702027812 */ /* 0x004fca00078eb8ff */
[----:B------:R2:W-:Y:S02]  /*12d0*/  STS [UR8+0x34], R2 ;  /* 0x00003402ff007988 */ /* 0x0005e40008000808 */
.L_x_45:
[----:B------:R-:W-:Y:S05]  /*12e0*/  @P3 BRA `(.L_x_47) ;  /* 0x00000000001c3947 */ /* 0x000fea0003800000 */
[----:B--234-:R-:W2:Y:S02]  /*12f0*/  LDS R2, [UR8+0x34] ;  /* 0x00003408ff027984 */ /* 0x01cea40008000800 */
[----:B--2---:R-:W-:-:S05]  /*1300*/  LOP3.LUT R2, R2, 0x38, RZ, 0xb8, !PT ;  /* 0x0000003802027812 */ /* 0x004fca00078eb8ff */
[----:B------:R2:W-:Y:S02]  /*1310*/  STS [UR8+0x34], R2 ;  /* 0x00003402ff007988 */ /* 0x0005e40008000808 */
.L_x_46:
[----:B------:R-:W-:Y:S05]  /*1320*/  @P3 BRA `(.L_x_48) ;  /* 0x00000000001c3947 */ /* 0x000fea0003800000 */
[----:B--234-:R-:W2:Y:S02]  /*1330*/  LDS R2, [UR8+0x8] ;  /* 0x00000808ff027984 */ /* 0x01cea40008000800 */
[----:B--2---:R-:W-:-:S05]  /*1340*/  LOP3.LUT R2, R2, 0x780, RZ, 0xb8, !PT ;  /* 0x0000078002027812 */ /* 0x004fca00078eb8ff */
[----:B------:R2:W-:Y:S02]  /*1350*/  STS [UR8+0x8], R2 ;  /* 0x00000802ff007988 */ /* 0x0005e40008000808 */
.L_x_47:
[----:B------:R-:W-:Y:S05]  /*1360*/  @P3 BRA `(.L_x_49) ;  /* 0x0000000000283947 */ /* 0x000fea0003800000 */
[----:B--234-:R-:W2:Y:S02]  /*1370*/  LDS R2, [UR8+0x8] ;  /* 0x00000808ff027984 */ /* 0x01cea40008000800 */
[----:B--2---:R-:W-:-:S05]  /*1380*/  LOP3.LUT R2, R2, 0x1800, RZ, 0xb8, !PT ;  /* 0x0000180002027812 */ /* 0x004fca00078eb8ff */
[----:B------:R2:W-:Y:S02]  /*1390*/  STS [UR8+0x8], R2 ;  /* 0x00000802ff007988 */ /* 0x0005e40008000808 */
.L_x_48:
[----:B------:R-:W-:Y:S05]  /*13a0*/  @P3 BREAK.RELIABLE B2 ;  /* 0x0000000000023942 */ /* 0x000fea0003800100 */
[----:B------:R-:W-:Y:S05]  /*13b0*/  @P3 BRA `(.L_x_50) ;  /* 0x0000000000243947 */ /* 0x000fea0003800000 */
[----:B--234-:R-:W2:Y:S01]  /*13c0*/  LDS R2, [UR8+0x8] ;  /* 0x00000808ff027984 */ /* 0x01cea20008000800 */
[----:B------:R-:W-:-:S05]  /*13d0*/  IMAD.MOV.U32 R3, RZ, RZ, 0x6000 ;  /* 0x00006000ff037424 */ /* 0x000fca00078e00ff */
[----:B--2---:R-:W-:-:S04]  /*13e0*/  LOP3.LUT R2, R2, 0x4000, R3, 0xd8, !PT ;  /* 0x0000400002027812 */ /* 0x004fc800078ed803 */
[----:B------:R-:W-:-:S05]  /*13f0*/  LOP3.LUT R2, R2, 0x400000, RZ, 0xb8, !PT ;  /* 0x0040000002027812 */ /* 0x000fca00078eb8ff */
[----:B------:R2:W-:Y:S02]  /*1400*/  STS [UR8+0x8], R2 ;  /* 0x00000802ff007988 */ /* 0x0005e40008000808 */
.L_x_49:
[----:B------:R-:W-:Y:S05]  /*1410*/  BSYNC.RELIABLE B2 ;  /* 0x0000000000027941 */ /* 0x000fea0003800100 */
.L_x_40:
[----:B--234-:R-:W2:Y:S02]  /*1420*/  @!P3 LDS R2, [UR8+0x8] ;  /* 0x00000808ff02b984 */ /* 0x01cea40008000800 */
[----:B--2---:R-:W-:-:S05]  /*1430*/  @!P3 LOP3.LUT R2, R2, 0x8000, RZ, 0xb8, !PT ;  /* 0x000080000202b812 */ /* 0x004fca00078eb8ff */
[----:B------:R2:W-:Y:S02]  /*1440*/  @!P3 STS [UR8+0x8], R2 ;  /* 0x00000802ff00b988 */ /* 0x0005e40008000808 */
.L_x_50:
[----:B------:R-:W-:Y:S05]  /*1450*/  BSYNC.RECONVERGENT B3 ;  /* 0x0000000000037941 */ /* 0x000fea0003800200 */
.L_x_39:
[----:B------:R-:W-:Y:S05]  /*1460*/  WARPSYNC.ALL ;  /* 0x0000000000007948 */ /* 0x000fea0003800000 */
[----:B------:R-:W-:Y:S01]  /*1470*/  NOP ;  /* 0x0000000000007918 */ /* 0x000fe20000000000 */
[----:B------:R-:W-:-:S04]  /*1480*/  UIADD3 UR4, UPT, UPT, UR4, 0x100, URZ ;  /* 0x0000010004047890 */ /* 0x000fc8000fffe0ff */
[----:B------:R-:W-:-:S04]  /*1490*/  UIADD3 UR20, UP0, UPT, UR4, UR20, URZ ;  /* 0x0000001404147290 */ /* 0x000fc8000ff1e0ff */
[----:B------:R-:W-:Y:S01]  /*14a0*/  ULEA.HI.X.SX32 UR21, UR4, UR21, 0x1, UP0 ;  /* 0x0000001504157291 */ /* 0x000fe200080f0eff */
[----:B------:R-:W-:Y:S11]  /*14b0*/  @P0 BRA `(.L_x_51) ;  /* 0x0000000000300947 */ /* 0x000ff60003800000 */
[----:B--234-:R-:W2:Y:S01]  /*14c0*/  S2R R2, SR_LANEID ;  /* 0x0000000000027919 */ /* 0x01cea20000000000 */
[----:B------:R-:W-:Y:S05]  /*14d0*/  WARPSYNC.ALL ;  /* 0x0000000000007948 */ /* 0x000fea0003800000 */
[----:B------:R-:W-:Y:S01]  /*14e0*/  NOP ;  /* 0x0000000000007918 */ /* 0x000fe20000000000 */
[----:B--2---:R-:W-:-:S05]  /*14f0*/  IMAD.SHL.U32 R4, R2, 0x4, RZ ;  /* 0x0000000402047824 */ /* 0x004fca00078e00ff */
[----:B-----5:R-:W2:Y:S01]  /*1500*/  LDS R5, [R4+UR8] ;  /* 0x0000000804057984 */ /* 0x020ea20008000800 */
[----:B------:R-:W-:-:S05]  /*1510*/  IADD3 R2, P1, PT, R4, UR20, RZ ;  /* 0x0000001404027c10 */ /* 0x000fca000ff3e0ff */
[----:B------:R-:W-:-:S05]  /*1520*/  IMAD.X R3, RZ, RZ, UR21, P1 ;  /* 0x00000015ff037e24 */ /* 0x000fca00088e06ff */
[----:B--2---:R2:W3:Y:S01]  /*1530*/  ATOMG.E.EXCH.STRONG.GPU PT, RZ, [R2], R5 ;  /* 0x0000000502ff73a8 */ /* 0x0044e200041ee100 */
[----:B------:R-:W-:-:S04]  /*1540*/  DEPBAR {5,4,3,2,1,0} ;  /* 0x0000003f0000791a */ /* 0x000fc80000000000 */
[----:B------:R-:W4:Y:S02]  /*1550*/  CCTL.E.C.LDCU.IV.DEEP [UR20] ;  /* 0x0000000014007540 */ /* 0x000f240009c08000 */
[----:B----4-:R2:W-:Y:S01]  /*1560*/  UTMACCTL.IV [UR20] ;  /* 0x00000000140079b9 */ /* 0x0105e20008000000 */
[----:B------:R-:W-:Y:S01]  /*1570*/  NOP ;  /* 0x0000000000007918 */ /* 0x000fe20000000000 */
.L_x_51:
[----:B------:R-:W-:Y:S05]  /*1580*/  @P0 BRA `(.L_x_52) ;  /* 0x00000000000c0947 */ /* 0x000fea0003800000 */
[----:B------:R0:W-:Y:S01]  /*1590*/  UTMACMDFLUSH ;  /* 0x00000000000079b7 */ /* 0x0001e20000000000 */
[----:B------:R-:W-:Y:S05]  /*15a0*/  @P0 BRA `(.L_x_52) ;  /* 0x0000000000040947 */ /* 0x000fea0003800000 */
[----:B------:R-:W-:-:S04]  /*15b0*/  DEPBAR.LE SB0, 0x0 ;  /* 0x000080000000791a */ /* 0x000fc80000000000 */
.L_x_52:
[----:B------:R-:W-:Y:S05]  /*15c0*/  WARPSYNC.ALL ;  /* 0x0000000000007948 */ /* 0x000fea0003800000 */
[----:B------:R-:W-:Y:S01]  /*15d0*/  NOP ;  /* 0x0000000000007918 */ /* 0x000fe20000000000 */
[----:B---3--:R-:W-:Y:S01]  /*15e0*/  BAR.SYNC.DEFER_BLOCKING 0x0 ;  /* 0x0000000000007b1d */ /* 0x008fe20000010000 */
[----:B--2-4-:R-:W-:Y:S01]  /*15f0*/  SHF.R.U32.HI R2, RZ, 0x5, R0 ;  /* 0x00000005ff027819 */ /* 0x014fe20000011600 */
[----:B------:R-:W-:-:S03]  /*1600*/  UIADD3 UR12, UPT, UPT, UR8, 0xc020, URZ ;  /* 0x0000c020080c7890 */ /* 0x000fc6000fffe0ff */
[----:B------:R-:W-:Y:S01]  /*1610*/  R2UR UR22, R2 ;  /* 0x00000000021672ca */ /* 0x000fe200000e0000 */
[----:B------:R-:W-:Y:S01]  /*1620*/  VOTEU.ALL UP0, P3 ;  /* 0x0000000000ff7886 */ /* 0x000fe20001800000 */
[----:B------:R-:W-:Y:S01]  /*1630*/  UMOV UR4, 0x1 ;  /* 0x0000000100047882 */ /* 0x000fe20000000000 */
[----:B------:R-:W-:Y:S01]  /*1640*/  VOTEU.ALL UP1, P3 ;  /* 0x0000000000ff7886 */ /* 0x000fe20001820000 */
[----:B------:R-:W-:Y:S02]  /*1650*/  BSSY.RECONVERGENT B3, `(.L_x_53) ;  /* 0x0000018000037945 */ /* 0x000fe40003800200 */
[----:B------:R-:W-:-:S04]  /*1660*/  @!UP0 UIADD3 UR10, UPT, UPT, -UR4, 0x100000, URZ ;  /* 0x00100000040a8890 */ /* 0x000fc8000fffe1ff */
[----:B------:R-:W-:Y:S02]  /*1670*/  @!UP0 USHF.L.U32 UR11, UR10, 0xb, URZ ;  /* 0x0000000b0a0b8899 */ /* 0x000fe400080006ff */
[----:B------:R-:W-:Y:S02]  /*1680*/  @!UP0 USHF.L.U32 UR10, UR10, 0x1, URZ ;  /* 0x000000010a0a8899 */ /* 0x000fe400080006ff */
[----:B------:R-:W-:-:S04]  /*1690*/  @!UP0 UIADD3 UR4, UPT, UPT, -UR4, 0x100000, URZ ;  /* 0x0010000004048890 */ /* 0x000fc8000fffe1ff */
[----:B------:R-:W-:Y:S02]  /*16a0*/  @!UP0 USHF.L.U32 UR5, UR4, 0xb, URZ ;  /* 0x0000000b04058899 */ /* 0x000fe400080006ff */
[----:B------:R-:W-:Y:S01]  /*16b0*/  @!UP0 USHF.L.U32 UR4, UR4, 0x1, URZ ;  /* 0x0000000104048899 */ /* 0x000fe200080006ff */
[----:B------:R-:W-:Y:S01]  /*16c0*/  VOTEU.ALL UP0, P3 ;  /* 0x0000000000ff7886 */ /* 0x000fe20001800000 */
[----:B------:R-:W2:Y:S04]  /*16d0*/  FENCE.VIEW.ASYNC.S ;  /* 0x00000000000073c6 */ /* 0x000ea80000000000 */
[----:B--2---:R2:W3:Y:S06]  /*16e0*/  @!UP0 SYNCS.EXCH.64 URZ, [UR8+0xc000], UR10 ;  /* 0x00c0000a08ff85b2 */ /* 0x0044ec0008000100 */
[----:B------:R2:W3:Y:S02]  /*16f0*/  @!UP1 SYNCS.EXCH.64 URZ, [UR8+0xc020], UR4 ;  /* 0x00c0200408ff95b2 */ /* 0x0004e40008000100 */
[----:B---3--:R-:W-:Y:S06]  /*1700*/  BAR.SYNC.DEFER_BLOCKING 0x0 ;  /* 0x0000000000007b1d */ /* 0x008fec0000010000 */
[----:B------:R-:W-:Y:S05]  /*1710*/  @P3 BRA `(.L_x_54) ;  /* 0x00000000002c3947 */ /* 0x000fea0003800000 */
[----:B--2---:R-:W-:Y:S02]  /*1720*/  UMOV UR4, 0x1 ;  /* 0x0000000100047882 */ /* 0x004fe40000000000 */
[----:B------:R-:W-:-:S04]  /*1730*/  UIADD3 UR10, UPT, UPT, -UR4, 0x100000, URZ ;  /* 0x00100000040a7890 */ /* 0x000fc8000fffe1ff */
[----:B------:R-:W-:Y:S02]  /*1740*/  USHF.L.U32 UR11, UR10, 0xb, URZ ;  /* 0x0000000b0a0b7899 */ /* 0x000fe400080006ff */
[----:B------:R-:W-:Y:S02]  /*1750*/  USHF.L.U32 UR10, UR10, 0x1, URZ ;  /* 0x000000010a0a7899 */ /* 0x000fe400080006ff */
[----:B------:R-:W-:-:S04]  /*1760*/  UIADD3 UR4, UPT, UPT, -UR4, 0x100000, URZ ;  /* 0x0010000004047890 */ /* 0x000fc8000fffe1ff */
[----:B------:R-:W-:Y:S02]  /*1770*/  USHF.L.U32 UR5, UR4, 0xb, URZ ;  /* 0x0000000b04057899 */ /* 0x000fe400080006ff */
[----:B------:R-:W-:Y:S01]  /*1780*/  USHF.L.U32 UR4, UR4, 0x1, URZ ;  /* 0x0000000104047899 */ /* 0x000fe200080006ff */
[----:B------:R-:W2:Y:S03]  /*1790*/  FENCE.VIEW.ASYNC.S ;  /* 0x00000000000073c6 */ /* 0x000ea60000000000 */
[----:B--2---:R3:W4:Y:S08]  /*17a0*/  SYNCS.EXCH.64 URZ, [UR8+0xc008], UR10 ;  /* 0x00c0080a08ff75b2 */ /* 0x0047300008000100 */
[----:B------:R3:W2:Y:S02]  /*17b0*/  SYNCS.EXCH.64 URZ, [UR8+0xc028], UR4 ;  /* 0x00c0280408ff75b2 */ /* 0x0006a40008000100 */
[----:B---3--:R-:W-:Y:S01]  /*17c0*/  NOP ;  /* 0x0000000000007918 */ /* 0x008fe20000000000 */
.L_x_54:
[----:B--2---:R-:W-:Y:S05]  /*17d0*/  BSYNC.RECONVERGENT B3 ;  /* 0x0000000000037941 */ /* 0x004fea0003800200 */
.L_x_53:
[----:B----4-:R-:W-:Y:S01]  /*17e0*/  BAR.SYNC.DEFER_BLOCKING 0x0 ;  /* 0x0000000000007b1d */ /* 0x010fe20000010000 */
[----:B------:R-:W-:Y:S01]  /*17f0*/  USHF.L.U32 UR15, UR7, 0x6, URZ ;  /* 0x00000006070f7899 */ /* 0x000fe200080006ff */
[----:B------:R-:W-:Y:S01]  /*1800*/  ISETP.GE.AND P0, PT, R8, 0x1, PT ;  /* 0x000000010800780c */ /* 0x000fe20003f06270 */
[----:B------:R-:W-:-:S03]  /*1810*/  USHF.L.U32 UR18, UR9, 0x6, URZ ;  /* 0x0000000609127899 */ /* 0x000fc600080006ff */
[----:B------:R-:W-:Y:S04]  /*1820*/  BSSY.RECONVERGENT B3, `(.L_x_55) ;  /* 0x000000d000037945 */ /* 0x000fe80003800200 */
[----:B------:R-:W-:Y:S05]  /*1830*/  @P3 BRA `(.L_x_56) ;  /* 0x00000000002c3947 */ /* 0x000fea0003800000 */
[----:B------:R-:W-:Y:S02]  /*1840*/  UMOV UR4, 0x1 ;  /* 0x0000000100047882 */ /* 0x000fe40000000000 */
[----:B------:R-:W-:-:S04]  /*1850*/  UIADD3 UR10, UPT, UPT, -UR4, 0x100000, URZ ;  /* 0x00100000040a7890 */ /* 0x000fc8000fffe1ff */
[----:B------:R-:W-:Y:S02]  /*1860*/  USHF.L.U32 UR11, UR10, 0xb, URZ ;  /* 0x0000000b0a0b7899 */ /* 0x000fe400080006ff */
[----:B------:R-:W-:Y:S02]  /*1870*/  USHF.L.U32 UR10, UR10, 0x1, URZ ;  /* 0x000000010a0a7899 */ /* 0x000fe400080006ff */
[----:B------:R-:W-:-:S04]  /*1880*/  UIADD3 UR4, UPT, UPT, -UR4, 0x100000, URZ ;  /* 0x0010000004047890 */ /* 0x000fc8000fffe1ff */
[----:B------:R-:W-:Y:S02]  /*1890*/  USHF.L.U32 UR5, UR4, 0xb, URZ ;  /* 0x0000000b04057899 */ /* 0x000fe400080006ff */
[----:B------:R-:W-:Y:S01]  /*18a0*/  USHF.L.U32 UR4, UR4, 0x1, URZ ;  /* 0x0000000104047899 */ /* 0x000fe200080006ff */
[----:B------:R-:W2:Y:S03]  /*18b0*/  FENCE.VIEW.ASYNC.S ;  /* 0x00000000000073c6 */ /* 0x000ea60000000000 */
[----:B--2---:R2:W3:Y:S08]  /*18c0*/  SYNCS.EXCH.64 URZ, [UR8+0xc010], UR10 ;  /* 0x00c0100a08ff75b2 */ /* 0x0044f00008000100 */
[----:B------:R2:W4:Y:S01]  /*18d0*/  SYNCS.EXCH.64 URZ, [UR8+0xc030], UR4 ;  /* 0x00c0300408ff75b2 */ /* 0x0005220008000100 */
[----:B------:R-:W-:Y:S01]  /*18e0*/  NOP ;  /* 0x0000000000007918 */ /* 0x000fe20000000000 */
.L_x_56:
[----:B--2---:R-:W-:Y:S05]  /*18f0*/  BSYNC.RECONVERGENT B3 ;  /* 0x0000000000037941 */ /* 0x004fea0003800200 */
.L_x_55:
[----:B------:R-:W-:Y:S05]  /*1900*/  @!P0 BRA `(.L_x_57) ;  /* 0x0000000800708947 */ /* 0x000fea0003800000 */
[----:B---34-:R-:W-:Y:S01]  /*1910*/  BAR.SYNC.DEFER_BLOCKING 0x0 ;  /* 0x0000000000007b1d */ /* 0x018fe20000010000 */
[----:B------:R-:W-:Y:S01]  /*1920*/  @!P3 IMAD.MOV.U32 R2, RZ, RZ, 0x4000 ;  /* 0x00004000ff02b424 */ /* 0x000fe200078e00ff */
[----:B------:R-:W-:Y:S02]  /*1930*/  ELECT P1, URZ, PT ;  /* 0x0000000000ff782f */ /* 0x000fe40003820000 */
[----:B------:R-:W-:Y:S02]  /*1940*/  ELECT P0, URZ, PT ;  /* 0x0000000000ff782f */ /* 0x000fe40003800000 */
[C---:B------:R-:W-:Y:S01]  /*1950*/  ISETP.LT.U32.AND P1, PT, R20.reuse, 0x20, P1 ;  /* 0x000000201400780c */ /* 0x040fe20000f21070 */
[----:B------:R-:W-:Y:S01]  /*1960*/  UMOV UR11, UR15 ;  /* 0x0000000f000b7c82 */ /* 0x000fe20008000000 */
[----:B------:R-:W-:Y:S01]  /*1970*/  ISETP.LT.U32.AND P0, PT, R20, 0x20, P0 ;  /* 0x000000201400780c */ /* 0x000fe20000701070 */
[----:B------:R-:W-:-:S10]  /*1980*/  UIADD3 UR16, UPT, UPT, UR8, 0x6000, URZ ;  /* 0x0000600008107890 */ /* 0x000fd4000fffe0ff */
[----:B------:R-:W-:Y:S01]  /*1990*/  VOTEU.ANY UP0, P1 ;  /* 0x0000000000ff7886 */ /* 0x000fe20000800100 */
[----:B------:R-:W-:Y:S01]  /*19a0*/  VOTEU.ANY UP2, P1 ;  /* 0x0000000000ff7886 */ /* 0x000fe20000840100 */
[----:B------:R-:W-:Y:S01]  /*19b0*/  VOTEU.ANY UP1, P0 ;  /* 0x0000000000ff7886 */ /* 0x000fe20000020100 */
[----:B------:R-:W-:Y:S01]  /*19c0*/  VOTEU.ANY UP3, P0 ;  /* 0x0000000000ff7886 */ /* 0x000fe20000060100 */
[----:B------:R2:W-:Y:S01]  /*19d0*/  @!P3 SYNCS.ARRIVE.TRANS64 RZ, [UR8+0xc000], R2 ;  /* 0x00c00002ffffb9a7 */ /* 0x0005e20008000008 */
[----:B------:R3:W-:Y:S06]  /*19e0*/  MEMBAR.ALL.CTA ;  /* 0x0000000000007992 */ /* 0x0007ec0000008000 */
[----:B---3--:R-:W3:Y:S01]  /*19f0*/  FENCE.VIEW.ASYNC.S ;  /* 0x00000000000073c6 */ /* 0x008ee20000000000 */
[----:B------:R-:W-:Y:S01]  /*1a00*/  @UP0 UIADD3 UR9, UPT, UPT, UR8, 0xc000, URZ ;  /* 0x0000c00008090890 */ /* 0x000fe2000fffe0ff */
[----:B------:R-:W-:Y:S01]  /*1a10*/  @UP0 UMOV UR10, URZ ;  /* 0x000000ff000a0c82 */ /* 0x000fe20008000000 */
[----:B------:R-:W-:Y:S01]  /*1a20*/  @UP1 UIADD3 UR17, UPT, UPT, UR8, 0xc000, URZ ;  /* 0x0000c00008111890 */ /* 0x000fe2000fffe0ff */
[----:B------:R-:W-:Y:S01]  /*1a30*/  @UP1 UMOV UR19, URZ ;  /* 0x000000ff00131c82 */ /* 0x000fe20008000000 */
[----:B------:R-:W-:Y:S01]  /*1a40*/  UISETP.NE.U32.AND UP0, UPT, UR22, URZ, UPT ;  /* 0x000000ff1600728c */ /* 0x000fe2000bf05070 */
[----:B---3--:R-:W-:Y:S06]  /*1a50*/  BAR.SYNC.DEFER_BLOCKING 0x0 ;  /* 0x0000000000007b1d */ /* 0x008fec0000010000 */
[----:B------:R2:W-:Y:S02]  /*1a60*/  @UP2 UTMALDG.2D [UR8], [UR24] ;  /* 0x00000008180025b4 */ /* 0x0005e40008008000 */
[----:B------:R-:W-:Y:S06]  /*1a70*/  BAR.SYNC.DEFER_BLOCKING 0x0 ;  /* 0x0000000000007b1d */ /* 0x000fec0000010000 */
[----:B------:R2:W-:Y:S02]  /*1a80*/  @UP3 UTMALDG.2D [UR16], [UR26] ;  /* 0x000000101a0035b4 */ /* 0x0005e40008008000 */
[----:B------:R-:W-:Y:S06]  /*1a90*/  BAR.SYNC.DEFER_BLOCKING 0x0 ;  /* 0x0000000000007b1d */ /* 0x000fec0000010000 */
[----:B------:R-:W3:Y:S02]  /*1aa0*/  SYNCS.PHASECHK.TRANS64.TRYWAIT P0, [UR8+0xc000], RZ ;  /* 0x00c000ffff0075a7 */ /* 0x000ee40008001108 */
[----:B--23--:R-:W-:Y:S05]  /*1ab0*/  @!P0 BRA `(.L_x_58) ;  /* 0x0000000c00a08947 */ /* 0x00cfea0003800000 */
.L_x_74:
[----:B------:R-:W-:Y:S05]  /*1ac0*/  BRA.U UP0, `(.L_x_59) ;  /* 0x0000000100747547 */ /* 0x000fea000b800000 */
[----:B------:R-:W-:Y:S02]  /*1ad0*/  USHF.R.U32.HI UR6, URZ, 0x4, UR8 ;  /* 0x00000004ff067899 */ /* 0x000fe40008011608 */
[----:B------:R-:W-:Y:S02]  /*1ae0*/  USHF.R.U32.HI UR10, URZ, 0x4, UR16 ;  /* 0x00000004ff0a7899 */ /* 0x000fe40008011610 */
[----:B------:R-:W-:Y:S02]  /*1af0*/  USGXT.U32 UR6, UR6, 0xe ;  /* 0x0000000e0606789a */ /* 0x000fe40008000000 */
[----:B------:R-:W-:Y:S02]  /*1b00*/  USGXT.U32 UR10, UR10, 0xe ;  /* 0x0000000e0a0a789a */ /* 0x000fe40008000000 */
[----:B------:R-:W-:Y:S02]  /*1b10*/  UIADD3 UR34, UP0, UPT, UR6, 0x2, URZ ;  /* 0x0000000206227890 */ /* 0x000fe4000ff1e0ff */
[----:B------:R-:W-:Y:S01]  /*1b20*/  UIADD3 UR32, UP1, UPT, UR10, 0x80, URZ ;  /* 0x000000800a207890 */ /* 0x000fe2000ff3e0ff */
[----:B------:R-:W-:Y:S01]  /*1b30*/  UMOV UR4, URZ ;  /* 0x000000ff00047c82 */ /* 0x000fe20008000000 */
[----:B------:R-:W-:Y:S01]  /*1b40*/  UMOV UR5, URZ ;  /* 0x000000ff00057c82 */ /* 0x000fe20008000000 */
[----:B------:R-:W-:-:S02]  /*1b50*/  UIADD3.X UR35, UPT, UPT, UR4, 0x40004040, URZ, UP0, !UPT ;  /* 0x4000404004237890 */ /* 0x000fc400087fe4ff */
[----:B------:R-:W-:Y:S02]  /*1b60*/  UIADD3.X UR33, UPT, UPT, UR5, -0x7fffbfe0, URZ, UP1, !UPT ;  /* 0x8000402005217890 */ /* 0x000fe40008ffe4ff */
[----:B------:R-:W-:Y:S02]  /*1b70*/  UIADD3.64 UR4, UPT, UPT, UR34, 0x2, URZ ;  /* 0x0000000222047897 */ /* 0x000fe4000fffe0ff */
[----:B------:R-:W-:Y:S02]  /*1b80*/  UIADD3.64 UR16, UPT, UPT, UR32, 0x80, URZ ;  /* 0x0000008020107897 */ /* 0x000fe4000fffe0ff */
[----:B------:R-:W-:Y:S02]  /*1b90*/  UIADD3.64 UR28, UPT, UPT, UR34, 0x4, URZ ;  /* 0x00000004221c7897 */ /* 0x000fe4000fffe0ff */
[----:B------:R-:W-:Y:S01]  /*1ba0*/  UIADD3.64 UR30, UPT, UPT, UR32, 0x100, URZ ;  /* 0x00000100201e7897 */ /* 0x000fe2000fffe0ff */
[----:B------:R-:W-:Y:S01]  /*1bb0*/  UMOV UR36, 0x0 ;  /* 0x0000000000247882 */ /* 0x000fe20000000000 */
[----:B------:R-:W-:Y:S01]  /*1bc0*/  UMOV UR37, 0x4110010 ;  /* 0x0411001000257882 */ /* 0x000fe20000000000 */
[----:B------:R-:W-:Y:S01]  /*1bd0*/  UMOV UR7, 0x40004040 ;  /* 0x4000404000077882 */ /* 0x000fe20000000000 */
[----:B------:R-:W-:Y:S01]  /*1be0*/  UMOV UR11, 0x80004020 ;  /* 0x80004020000b7882 */ /* 0x000fe20000000000 */
[----:B------:R-:W-:Y:S01]  /*1bf0*/  UMOV UR38, 0x0 ;  /* 0x0000000000267882 */ /* 0x000fe20000000000 */
[----:B------:R-:W-:Y:S01]  /*1c00*/  UMOV UR39, 0x4110010 ;  /* 0x0411001000277882 */ /* 0x000fe20000000000 */
[----:B------:R-:W-:Y:S01]  /*1c10*/  UMOV UR40, 0x0 ;  /* 0x0000000000287882 */ /* 0x000fe20000000000 */
[----:B------:R-:W-:Y:S01]  /*1c20*/  UMOV UR41, 0x4110010 ;  /* 0x0411001000297882 */ /* 0x000fe20000000000 */
[----:B------:R2:W-:Y:S01]  /*1c30*/  UTCQMMA gdesc[UR6], gdesc[UR10], tmem[UR23], tmem[UR36], idesc[UR37], !UPT ;  /* 0x00ff240a060075ea */ /* 0x0005e2000f800317 */
[----:B------:R-:W-:Y:S01]  /*1c40*/  UMOV UR42, 0x0 ;  /* 0x00000000002a7882 */ /* 0x000fe20000000000 */
[----:B------:R-:W-:Y:S01]  /*1c50*/  UMOV UR43, 0x4110010 ;  /* 0x04110010002b7882 */ /* 0x000fe20000000000 */
[----:B------:R2:W-:Y:S01]  /*1c60*/  UTCQMMA gdesc[UR34], gdesc[UR32], tmem[UR23], tmem[UR38], idesc[UR39], UPT ;  /* 0x00ff2620220075ea */ /* 0x0005e2000b800317 */
[----:B------:R2:W-:Y:S01]  /*1c70*/  UTCQMMA gdesc[UR4], gdesc[UR16], tmem[UR23], tmem[UR40], idesc[UR41], UPT ;  /* 0x00ff2810040075ea */ /* 0x0005e2000b800317 */
[----:B------:R2:W-:Y:S01]  /*1c80*/  UTCQMMA gdesc[UR28], gdesc[UR30], tmem[UR23], tmem[UR42], idesc[UR43], UPT ;  /* 0x00ff2a1e1c0075ea */ /* 0x0005e2000b800317 */
[----:B------:R-:W-:Y:S01]  /*1c90*/  NOP ;  /* 0x0000000000007918 */ /* 0x000fe20000000000 */
.L_x_59:
[----:B------:R-:W-:Y:S01]  /*1ca0*/  ELECT P0, URZ, PT ;  /* 0x0000000000ff782f */ /* 0x000fe20003800000 */
[----:B--2---:R-:W-:Y:S01]  /*1cb0*/  UMOV UR4, UR12 ;  /* 0x0000000c00047c82 */ /* 0x004fe20008000000 */
[----:B------:R-:W-:Y:S02]  /*1cc0*/  UMOV UR5, URZ ;  /* 0x000000ff00057c82 */ /* 0x000fe40008000000 */
[----:B------:R-:W-:-:S13]  /*1cd0*/  ISETP.LT.U32.AND P0, PT, R20, 0x20, P0 ;  /* 0x000000201400780c */ /* 0x000fda0000701070 */
[----:B------:R-:W-:Y:S01]  /*1ce0*/  VOTEU.ANY UP0, P0 ;  /* 0x0000000000ff7886 */ /* 0x000fe20000000100 */
[----:B------:R-:W-:Y:S01]  /*1cf0*/  VOTEU.ANY UP1, P0 ;  /* 0x0000000000ff7886 */ /* 0x000fe20000020100 */
[----:B------:R-:W-:-:S03]  /*1d00*/  ISETP.GE.U32.AND P0, PT, R8, 0x81, PT ;  /* 0x000000810800780c */ /* 0x000fc60003f06070 */
[----:B------:R-:W-:Y:S02]  /*1d10*/  @UP0 UMOV UR4, UR4 ;  /* 0x0000000400040c82 */ /* 0x000fe40008000000 */
[----:B------:R2:W-:Y:S01]  /*1d20*/  @UP1 UTCBAR [UR4], URZ ;  /* 0x000000ff040013e9 */ /* 0x0005e200080000ff */
[----:B------:R-:W-:Y:S06]  /*1d30*/  BAR.SYNC.DEFER_BLOCKING 0x0 ;  /* 0x0000000000007b1d */ /* 0x000fec0000010000 */
[----:B------:R-:W3:Y:S02]  /*1d40*/  SYNCS.PHASECHK.TRANS64.TRYWAIT P1, [UR8+0xc020], RZ ;  /* 0x00c020ffff0075a7 */ /* 0x000ee40008021108 */
[----:B--23--:R-:W-:Y:S05]  /*1d50*/  @!P1 BRA `(.L_x_60) ;  /* 0x0000000c00049947 */ /* 0x00cfea0003800000 */
.L_x_75:
[----:B------:R-:W-:Y:S01]  /*1d60*/  UMOV UR4, URZ ;  /* 0x000000ff00047c82 */ /* 0x000fe20008000000 */
[----:B------:R-:W-:Y:S05]  /*1d70*/  @!P0 BRA `(.L_x_57) ;  /* 0x0000000400548947 */ /* 0x000fea0003800000 */
[----:B------:R-:W2:Y:S01]  /*1d80*/  LDCU UR29, c[0x0][0x3a0] ;  /* 0x00007400ff1d77ac */ /* 0x000ea20008000800 */
[----:B------:R-:W-:Y:S01]  /*1d90*/  UMOV UR9, 0x1 ;  /* 0x0000000100097882 */ /* 0x000fe20000000000 */
[----:B------:R-:W-:-:S05]  /*1da0*/  UMOV UR14, 0x80 ;  /* 0x00000080000e7882 */ /* 0x000fca0000000000 */
.L_x_64:
[----:B------:R-:W-:Y:S01]  /*1db0*/  BAR.SYNC.DEFER_BLOCKING 0x0 ;  /* 0x0000000000007b1d */ /* 0x000fe20000010000 */
[----:B------:R-:W-:Y:S01]  /*1dc0*/  ULEA UR28, UR9, UR8, 0x3 ;  /* 0x00000008091c7291 */ /* 0x000fe2000f8e18ff */
[----:B------:R-:W-:Y:S01]  /*1dd0*/  @!P3 IMAD.MOV.U32 R2, RZ, RZ, 0x4000 ;  /* 0x00004000ff02b424 */ /* 0x000fe200078e00ff */
[----:B------:R-:W-:Y:S01]  /*1de0*/  ELECT P1, URZ, PT ;  /* 0x0000000000ff782f */ /* 0x000fe20003820000 */
[----:B------:R-:W-:-:S03]  /*1df0*/  ULEA UR12, UR9, UR8, 0xd ;  /* 0x00000008090c7291 */ /* 0x000fc6000f8e68ff */
[----:B------:R-:W-:Y:S02]  /*1e00*/  ISETP.LT.U32.AND P1, PT, R20, 0x20, P1 ;  /* 0x000000201400780c */ /* 0x000fe40000f21070 */
[----:B------:R-:W-:Y:S01]  /*1e10*/  ELECT P0, URZ, PT ;  /* 0x0000000000ff782f */ /* 0x000fe20003800000 */
[----:B------:R-:W-:-:S03]  /*1e20*/  UIADD3 UR16, UPT, UPT, UR12, 0x6000, URZ ;  /* 0x000060000c107890 */ /* 0x000fc6000fffe0ff */
[----:B------:R-:W-:Y:S01]  /*1e30*/  ISETP.LT.U32.AND P0, PT, R20, 0x20, P0 ;  /* 0x000000201400780c */ /* 0x000fe20000701070 */
[----:B------:R-:W-:Y:S01]  /*1e40*/  UMOV UR19, UR14 ;  /* 0x0000000e00137c82 */ /* 0x000fe20008000000 */
[----:B------:R-:W-:-:S05]  /*1e50*/  USHF.L.U32 UR5, UR4, 0x1f, URZ ;  /* 0x0000001f04057899 */ /* 0x000fca00080006ff */
[----:B------:R-:W-:Y:S01]  /*1e60*/  VOTEU.ANY UP0, P1 ;  /* 0x0000000000ff7886 */ /* 0x000fe20000800100 */
[----:B------:R3:W-:Y:S01]  /*1e70*/  @!P3 SYNCS.ARRIVE.TRANS64 RZ, [UR28+0xc000], R2 ;  /* 0x00c00002ffffb9a7 */ /* 0x0007e2000800001c */
[----:B------:R4:W-:Y:S06]  /*1e80*/  MEMBAR.ALL.CTA ;  /* 0x0000000000007992 */ /* 0x0009ec0000008000 */
[----:B----4-:R-:W4:Y:S01]  /*1e90*/  FENCE.VIEW.ASYNC.S ;  /* 0x00000000000073c6 */ /* 0x010f220000000000 */
[----:B------:R-:W-:Y:S01]  /*1ea0*/  @UP0 UIADD3 UR13, UPT, UPT, UR28, 0xc000, URZ ;  /* 0x0000c0001c0d0890 */ /* 0x000fe2000fffe0ff */
[----:B----4-:R-:W-:Y:S01]  /*1eb0*/  VOTEU.ANY UP0, P1 ;  /* 0x0000000000ff7886 */ /* 0x010fe20000800100 */
[----:B------:R-:W-:Y:S01]  /*1ec0*/  VOTEU.ANY UP1, P0 ;  /* 0x0000000000ff7886 */ /* 0x000fe20000020100 */
[----:B---3--:R-:W-:-:S04]  /*1ed0*/  IMAD.U32 R2, RZ, RZ, UR5 ;  /* 0x00000005ff027e24 */ /* 0x008fc8000f8e00ff */
[----:B------:R-:W-:Y:S01]  /*1ee0*/  @UP1 UIADD3 UR17, UPT, UPT, UR28, 0xc000, URZ ;  /* 0x0000c0001c111890 */ /* 0x000fe2000fffe0ff */
[----:B------:R-:W-:Y:S01]  /*1ef0*/  VOTEU.ANY UP1, P0 ;  /* 0x0000000000ff7886 */ /* 0x000fe20000020100 */
[----:B------:R-:W-:Y:S06]  /*1f00*/  BAR.SYNC.DEFER_BLOCKING 0x0 ;  /* 0x0000000000007b1d */ /* 0x000fec0000010000 */
[----:B------:R3:W-:Y:S01]  /*1f10*/  @UP0 UTMALDG.2D [UR12], [UR24] ;  /* 0x0000000c180005b4 */ /* 0x0007e20008008000 */
[----:B------:R-:W-:Y:S01]  /*1f20*/  UISETP.NE.U32.AND UP0, UPT, UR22, URZ, UPT ;  /* 0x000000ff1600728c */ /* 0x000fe2000bf05070 */
[----:B------:R-:W-:Y:S06]  /*1f30*/  BAR.SYNC.DEFER_BLOCKING 0x0 ;  /* 0x0000000000007b1d */ /* 0x000fec0000010000 */
[----:B------:R3:W-:Y:S02]  /*1f40*/  @UP1 UTMALDG.2D [UR16], [UR26] ;  /* 0x000000101a0015b4 */ /* 0x0007e40008008000 */
[----:B------:R-:W-:Y:S06]  /*1f50*/  BAR.SYNC.DEFER_BLOCKING 0x0 ;  /* 0x0000000000007b1d */ /* 0x000fec0000010000 */
[----:B------:R-:W4:Y:S02]  /*1f60*/  SYNCS.PHASECHK.TRANS64.TRYWAIT P0, [UR28+0xc000], R2 ;  /* 0x00c00002ff0075a7 */ /* 0x000f24000800111c */
[----:B---34-:R-:W-:Y:S05]  /*1f70*/  @!P0 BRA `(.L_x_61) ;  /* 0x0000000800888947 */ /* 0x018fea0003800000 */
.L_x_76:
        /* <DEDUP_REMOVED lines=11> */
[----:B------:R-:W-:Y:S02]  /*2030*/  UIADD3 UR6, UP0, UPT, UR16, 0x2, URZ ;  /* 0x0000000210067890 */ /* 0x000fe4000ff1e0ff */
[----:B------:R-:W-:Y:S02]  /*2040*/  UIADD3 UR32, UP1, UPT, UR30, 0x80, URZ ;  /* 0x000000801e207890 */ /* 0x000fe4000ff3e0ff */
[----:B------:R-:W-:Y:S02]  /*2050*/  UIADD3 UR34, UP2, UPT, UR16, 0x4, URZ ;  /* 0x0000000410227890 */ /* 0x000fe4000ff5e0ff */
[----:B------:R-:W-:Y:S02]  /*2060*/  UIADD3 UR36, UP3, UPT, UR30, 0x100, URZ ;  /* 0x000001001e247890 */ /* 0x000fe4000ff7e0ff */
[----:B------:R-:W-:-:S02]  /*2070*/  UIADD3.X UR7, UPT, UPT, UR17, URZ, URZ, UP0, !UPT ;  /* 0x000000ff11077290 */ /* 0x000fc400087fe4ff */
[----:B------:R-:W-:Y:S02]  /*2080*/  UIADD3.X UR33, UPT, UPT, UR31, URZ, URZ, UP1, !UPT ;  /* 0x000000ff1f217290 */ /* 0x000fe40008ffe4ff */
[----:B------:R-:W-:Y:S02]  /*2090*/  UIADD3.X UR35, UPT, UPT, UR17, URZ, URZ, UP2, !UPT ;  /* 0x000000ff11237290 */ /* 0x000fe400097fe4ff */
[----:B------:R-:W-:Y:S01]  /*20a0*/  UIADD3.X UR37, UPT, UPT, UR31, URZ, URZ, UP3, !UPT ;  /* 0x000000ff1f257290 */ /* 0x000fe20009ffe4ff */
        /* <DEDUP_REMOVED lines=8> */
[----:B------:R3:W-:Y:S01]  /*2130*/  UTCQMMA gdesc[UR10], gdesc[UR12], tmem[UR23], tmem[UR38], idesc[UR39], UPT ;  /* 0x00ff260c0a0075ea */ /* 0x0007e2000b800317 */
[----:B------:R-:W-:Y:S01]  /*2140*/  UMOV UR44, 0x0 ;  /* 0x00000000002c7882 */ /* 0x000fe20000000000 */
[----:B------:R-:W-:Y:S01]  /*2150*/  UMOV UR45, 0x4110010 ;  /* 0x04110010002d7882 */ /* 0x000fe20000000000 */
[----:B------:R3:W-:Y:S01]  /*2160*/  UTCQMMA gdesc[UR16], gdesc[UR30], tmem[UR23], tmem[UR40], idesc[UR41], UPT ;  /* 0x00ff281e100075ea */ /* 0x0007e2000b800317 */
[----:B------:R3:W-:Y:S01]  /*2170*/  UTCQMMA gdesc[UR6], gdesc[UR32], tmem[UR23], tmem[UR42], idesc[UR43], UPT ;  /* 0x00ff2a20060075ea */ /* 0x0007e2000b800317 */
[----:B------:R3:W-:Y:S01]  /*2180*/  UTCQMMA gdesc[UR34], gdesc[UR36], tmem[UR23], tmem[UR44], idesc[UR45], UPT ;  /* 0x00ff2c24220075ea */ /* 0x0007e2000b800317 */
[----:B------:R-:W-:Y:S01]  /*2190*/  NOP ;  /* 0x0000000000007918 */ /* 0x000fe20000000000 */
.L_x_62:
[----:B------:R-:W-:Y:S01]  /*21a0*/  ELECT P0, URZ, PT ;  /* 0x0000000000ff782f */ /* 0x000fe20003800000 */
[----:B---3--:R-:W-:-:S03]  /*21b0*/  UIADD3 UR6, UPT, UPT, UR28, 0xc020, URZ ;  /* 0x0000c0201c067890 */ /* 0x008fc6000fffe0ff */
[----:B------:R-:W-:Y:S01]  /*21c0*/  ISETP.LT.U32.AND P0, PT, R20, 0x20, P0 ;  /* 0x000000201400780c */ /* 0x000fe20000701070 */
[----:B------:R-:W-:-:S12]  /*21d0*/  UMOV UR7, URZ ;  /* 0x000000ff00077c82 */ /* 0x000fd80008000000 */
[----:B------:R-:W-:Y:S01]  /*21e0*/  VOTEU.ANY UP0, P0 ;  /* 0x0000000000ff7886 */ /* 0x000fe20000000100 */
[----:B------:R-:W-:-:S04]  /*21f0*/  VOTEU.ANY UP1, P0 ;  /* 0x0000000000ff7886 */ /* 0x000fc80000020100 */
[----:B------:R-:W-:Y:S02]  /*2200*/  @UP0 UMOV UR6, UR6 ;  /* 0x0000000600060c82 */ /* 0x000fe40008000000 */
[----:B------:R3:W-:Y:S01]  /*2210*/  @UP1 UTCBAR [UR6], URZ ;  /* 0x000000ff060013e9 */ /* 0x0007e200080000ff */
[----:B------:R-:W-:Y:S06]  /*2220*/  BAR.SYNC.DEFER_BLOCKING 0x0 ;  /* 0x0000000000007b1d */ /* 0x000fec0000010000 */
[----:B------:R-:W4:Y:S02]  /*2230*/  SYNCS.PHASECHK.TRANS64.TRYWAIT P0, [UR28+0xc020], R2 ;  /* 0x00c02002ff0075a7 */ /* 0x000f24000800111c */
[----:B---34-:R-:W-:Y:S05]  /*2240*/  @!P0 BRA `(.L_x_63) ;  /* 0x0000000400e08947 */ /* 0x018fea0003800000 */
.L_x_77:
[----:B------:R-:W-:Y:S02]  /*2250*/  UIADD3 UR9, UPT, UPT, UR9, 0x1, URZ ;  /* 0x0000000109097890 */ /* 0x000fe4000fffe0ff */
[----:B------:R-:W-:Y:S02]  /*2260*/  UIADD3 UR14, UPT, UPT, UR14, 0x80, URZ ;  /* 0x000000800e0e7890 */ /* 0x000fe4000fffe0ff */
[----:B------:R-:W-:-:S04]  /*2270*/  UISETP.NE.U32.AND UP0, UPT, UR9, 0x3, UPT ;  /* 0x000000030900788c */ /* 0x000fc8000bf05070 */
[----:B------:R-:W-:Y:S02]  /*2280*/  USEL UR5, URZ, 0x1, UP0 ;  /* 0x00000001ff057887 */ /* 0x000fe40008000000 */
[----:B------:R-:W-:Y:S02]  /*2290*/  USEL UR9, UR9, URZ, UP0 ;  /* 0x000000ff09097287 */ /* 0x000fe40008000000 */
[----:B--2---:R-:W-:Y:S02]  /*22a0*/  UISETP.GE.AND UP0, UPT, UR14, UR29, UPT ;  /* 0x0000001d0e00728c */ /* 0x004fe4000bf06270 */
[----:B------:R-:W-:-:S07]  /*22b0*/  ULOP3.LUT UR4, UR4, UR5, URZ, 0x3c, !UPT ;  /* 0x0000000504047292 */ /* 0x000fce000f8e3cff */
[----:B------:R-:W-:Y:S05]  /*22c0*/  BRA.U !UP0, `(.L_x_64) ;  /* 0xfffffff908b87547 */ /* 0x000fea000b83ffff */
.L_x_57:
[----:B---34-:R-:W-:Y:S06]  /*22d0*/  BAR.SYNC.DEFER_BLOCKING 0x0 ;  /* 0x0000000000007b1d */ /* 0x018fec0000010000 */
[----:B------:R-:W-:Y:S04]  /*22e0*/  BSSY.RECONVERGENT B3, `(.L_x_65) ;  /* 0x0000004000037945 */ /* 0x000fe80003800200 */
[----:B------:R-:W-:Y:S05]  /*22f0*/  @P3 BRA `(.L_x_66) ;  /* 0x0000000000083947 */ /* 0x000fea0003800000 */
[----:B------:R-:W2:Y:S02]  /*2300*/  SYNCS.CCTL.IV [UR8+0xc000] ;  /* 0x00c00000ff0079b1 */ /* 0x000ea40008000008 */
[----:B--2---:R-:W2:Y:S02]  /*2310*/  SYNCS.CCTL.IV [UR8+0xc020] ;  /* 0x00c02000ff0079b1 */ /* 0x004ea40008000008 */
.L_x_66:
[----:B------:R-:W-:Y:S05]  /*2320*/  BSYNC.RECONVERGENT B3 ;  /* 0x0000000000037941 */ /* 0x000fea0003800200 */
.L_x_65:
[----:B--2---:R-:W-:Y:S06]  /*2330*/  BAR.SYNC.DEFER_BLOCKING 0x0 ;  /* 0x0000000000007b1d */ /* 0x004fec0000010000 */
[----:B------:R-:W-:Y:S04]  /*2340*/  BSSY.RECONVERGENT B3, `(.L_x_67) ;  /* 0x0000004000037945 */ /* 0x000fe80003800200 */
[----:B------:R-:W-:Y:S05]  /*2350*/  @P3 BRA `(.L_x_68) ;  /* 0x0000000000083947 */ /* 0x000fea0003800000 */
[----:B------:R-:W2:Y:S02]  /*2360*/  SYNCS.CCTL.IV [UR8+0xc008] ;  /* 0x00c00800ff0079b1 */ /* 0x000ea40008000008 */
[----:B--2---:R-:W2:Y:S02]  /*2370*/  SYNCS.CCTL.IV [UR8+0xc028] ;  /* 0x00c02800ff0079b1 */ /* 0x004ea40008000008 */
.L_x_68:
[----:B------:R-:W-:Y:S05]  /*2380*/  BSYNC.RECONVERGENT B3 ;  /* 0x0000000000037941 */ /* 0x000fea0003800200 */
.L_x_67:
[----:B--2---:R-:W-:Y:S06]  /*2390*/  BAR.SYNC.DEFER_BLOCKING 0x0 ;  /* 0x0000000000007b1d */ /* 0x004fec0000010000 */
[----:B------:R-:W-:Y:S04]  /*23a0*/  BSSY.RECONVERGENT B3, `(.L_x_69) ;  /* 0x0000004000037945 */ /* 0x000fe80003800200 */
[----:B------:R-:W-:Y:S05]  /*23b0*/  @P3 BRA `(.L_x_70) ;  /* 0x0000000000083947 */ /* 0x000fea0003800000 */
[----:B------:R-:W2:Y:S02]  /*23c0*/  SYNCS.CCTL.IV [UR8+0xc010] ;  /* 0x00c01000ff0079b1 */ /* 0x000ea40008000008 */
[----:B--2---:R-:W2:Y:S02]  /*23d0*/  SYNCS.CCTL.IV [UR8+0xc030] ;  /* 0x00c03000ff0079b1 */ /* 0x004ea40008000008 */
.L_x_70:
[----:B------:R-:W-:Y:S05]  /*23e0*/  BSYNC.RECONVERGENT B3 ;  /* 0x0000000000037941 */ /* 0x000fea0003800200 */
.L_x_69:
[----:B------:R-:W-:Y:S01]  /*23f0*/  USHF.L.U32 UR4, UR22, 0x15, URZ ;  /* 0x0000001516047899 */ /* 0x000fe200080006ff */
[----:B------:R-:W-:Y:S01]  /*2400*/  SHF.R.U32.HI R21, RZ, 0x2, R0 ;  /* 0x00000002ff157819 */ /* 0x000fe20000011600 */
[----:B------:R-:W-:Y:S01]  /*2410*/  USHF.L.U32 UR22, UR22, 0x3, URZ ;  /* 0x0000000316167899 */ /* 0x000fe200080006ff */
[C---:B------:R-:W-:Y:S01]  /*2420*/  IMAD.SHL.U32 R2, R0.reuse, 0x20, RZ ;  /* 0x0000002000027824 */ /* 0x040fe200078e00ff */
[----:B------:R-:W-:Y:S01]  /*2430*/  ULOP3.LUT UR4, UR4, 0x600000, URZ, 0xc0, !UPT ;  /* 0x0060000004047892 */ /* 0x000fe2000f8ec0ff */
[----:B------:R-:W-:Y:S01]  /*2440*/  LOP3.LUT R21, R21, 0x20, RZ, 0xc0, !PT ;  /* 0x0000002015157812 */ /* 0x000fe200078ec0ff */
[----:B------:R-:W-:Y:S01]  /*2450*/  ULOP3.LUT UR22, UR22, 0x20, URZ, 0xc0, !UPT ;  /* 0x0000002016167892 */ /* 0x000fe2000f8ec0ff */
[----:B------:R-:W-:Y:S01]  /*2460*/  IMAD.SHL.U32 R3, R0, 0x8, RZ ;  /* 0x0000000800037824 */ /* 0x000fe200078e00ff */
[----:B------:R-:W-:Y:S02]  /*2470*/  LOP3.LUT R2, R2, 0xc00, RZ, 0xc0, !PT ;  /* 0x00000c0002027812 */ /* 0x000fe400078ec0ff */
[----:B------:R-:W-:-:S02]  /*2480*/  ELECT P0, URZ, PT ;  /* 0x0000000000ff782f */ /* 0x000fc40003800000 */
[----:B------:R-:W-:Y:S01]  /*2490*/  LOP3.LUT R21, R21, 0x10, R0, 0xf8, !PT ;  /* 0x0000001015157812 */ /* 0x000fe200078ef800 */
[----:B------:R-:W-:Y:S01]  /*24a0*/  UIADD3 UR4, UPT, UPT, UR22, UR4, UR23 ;  /* 0x0000000416047290 */ /* 0x000fe2000fffe017 */
[----:B------:R-:W-:Y:S01]  /*24b0*/  IMAD.SHL.U32 R0, R0, 0x40, RZ ;  /* 0x0000004000007824 */ /* 0x000fe200078e00ff */
[----:B------:R-:W-:Y:S01]  /*24c0*/  LOP3.LUT R2, R2, 0x30, R3, 0xf8, !PT ;  /* 0x0000003002027812 */ /* 0x000fe200078ef803 */
[----:B------:R-:W-:Y:S01]  /*24d0*/  UMOV UR9, UR18 ;  /* 0x0000001200097c82 */ /* 0x000fe20008000000 */
[----:B------:R-:W-:Y:S01]  /*24e0*/  ISETP.LT.U32.AND P0, PT, R20, 0x20, P0 ;  /* 0x000000201400780c */ /* 0x000fe20000701070 */
[----:B------:R-:W-:Y:S01]  /*24f0*/  UMOV UR10, UR15 ;  /* 0x0000000f000a7c82 */ /* 0x000fe20008000000 */
[----:B------:R-:W-:Y:S02]  /*2500*/  LOP3.LUT R21, R2, R21, RZ, 0x3c, !PT ;  /* 0x0000001502157212 */ /* 0x000fe400078e3cff */
[----:B------:R-:W-:Y:S01]  /*2510*/  LOP3.LUT R0, R0, 0x3c0, RZ, 0xc0, !PT ;  /* 0x000003c000007812 */ /* 0x000fe200078ec0ff */
[----:B-----5:R-:W-:Y:S01]  /*2520*/  LDTM.16dp32bit_t0_t15.x16 R4, tmem[UR4] ;  /* 0x00000004000479ee */ /* 0x020fe20008a00000 */
[----:B------:R-:W3:Y:S01]  /*2530*/  LDTM.16dp32bit_t16_t31.x16 R4, tmem[UR4+0x10] ;  /* 0x00001004000479ee */ /* 0x000ee20008a20000 */
[----:B------:R-:W-:Y:S01]  /*2540*/  NOP ;  /* 0x0000000000007918 */ /* 0x000fe20000000000 */
[----:B------:R-:W-:-:S05]  /*2550*/  IADD3 R0, PT, PT, R21, UR8, R0 ;  /* 0x0000000815007c10 */ /* 0x000fca000fffe000 */
[----:B---3--:R-:W-:Y:S01]  /*2560*/  VOTEU.ANY UP1, P0 ;  /* 0x0000000000ff7886 */ /* 0x008fe20000020100 */
[----:B------:R-:W-:Y:S01]  /*2570*/  VOTEU.ANY UP0, P0 ;  /* 0x0000000000ff7886 */ /* 0x000fe20000000100 */
[----:B------:R-:W-:Y:S02]  /*2580*/  F2FP.SATFINITE.E4M3.F32.PACK_AB_MERGE_C R6, R7, R6, RZ ;  /* 0x000000060706723e */ /* 0x000fe400048070ff */
[----:B------:R-:W-:Y:S02]  /*2590*/  F2FP.SATFINITE.E4M3.F32.PACK_AB_MERGE_C R10, R11, R10, RZ ;  /* 0x0000000a0b0a723e */ /* 0x000fe400048070ff */
[----:B------:R-:W-:Y:S02]  /*25a0*/  F2FP.SATFINITE.E4M3.F32.PACK_AB_MERGE_C R14, R15, R14, RZ ;  /* 0x0000000e0f0e723e */ /* 0x000fe400048070ff */
[----:B------:R-:W-:Y:S02]  /*25b0*/  F2FP.SATFINITE.E4M3.F32.PACK_AB_MERGE_C R18, R19, R18, RZ ;  /* 0x000000121312723e */ /* 0x000fe400048070ff */
[----:B------:R-:W-:-:S02]  /*25c0*/  F2FP.SATFINITE.E4M3.F32.PACK_AB_MERGE_C R4, R5, R4, R6 ;  /* 0x000000040504723e */ /* 0x000fc40004807006 */
[----:B------:R-:W-:Y:S02]  /*25d0*/  F2FP.SATFINITE.E4M3.F32.PACK_AB_MERGE_C R5, R9, R8, R10 ;  /* 0x000000080905723e */ /* 0x000fe4000480700a */
[----:B------:R-:W-:Y:S02]  /*25e0*/  F2FP.SATFINITE.E4M3.F32.PACK_AB_MERGE_C R6, R13, R12, R14 ;  /* 0x0000000c0d06723e */ /* 0x000fe4000480700e */
[----:B------:R-:W-:-:S05]  /*25f0*/  F2FP.SATFINITE.E4M3.F32.PACK_AB_MERGE_C R7, R17, R16, R18 ;  /* 0x000000101107723e */ /* 0x000fca0004807012 */
[----:B--2---:R2:W-:Y:S01]  /*2600*/  STS.128 [R0], R4 ;  /* 0x0000000400007388 */ /* 0x0045e20000000c00 */
[----:B------:R3:W-:Y:S06]  /*2610*/  MEMBAR.ALL.CTA ;  /* 0x0000000000007992 */ /* 0x0007ec0000008000 */
[----:B---3--:R-:W3:Y:S02]  /*2620*/  FENCE.VIEW.ASYNC.S ;  /* 0x00000000000073c6 */ /* 0x008ee40000000000 */
[----:B---3--:R-:W-:Y:S06]  /*2630*/  BAR.SYNC.DEFER_BLOCKING 0x0 ;  /* 0x0000000000007b1d */ /* 0x008fec0000010000 */
[----:B------:R2:W-:Y:S01]  /*2640*/  @UP1 UTMASTG.2D [UR8], [UR20] ;  /* 0x00000008140013b5 */ /* 0x0005e20008008000 */
[----:B------:R0:W-:Y:S01]  /*2650*/  UTMACMDFLUSH ;  /* 0x00000000000079b7 */ /* 0x0001e20000000000 */
[----:B------:R-:W-:-:S04]  /*2660*/  DEPBAR.LE SB0, 0x0 ;  /* 0x000080000000791a */ /* 0x000fc80000000000 */
[----:B------:R-:W-:Y:S08]  /*2670*/  BAR.SYNC.DEFER_BLOCKING 0x0 ;  /* 0x0000000000007b1d */ /* 0x000ff00000010000 */
[----:B------:R-:W-:Y:S06]  /*2680*/  BAR.SYNC.DEFER_BLOCKING 0x0 ;  /* 0x0000000000007b1d */ /* 0x000fec0000010000 */
[----:B--2---:R-:W-:Y:S05]  /*2690*/  @P2 BRA `(.L_x_71) ;  /* 0x0000000000a02947 */ /* 0x004fea0003800000 */
[----:B------:R-:W2:Y:S01]  /*26a0*/  S2UR UR5, SR_CgaCtaId ;  /* 0x00000000000579c3 */ /* 0x000ea20000008800 */
[----:B------:R-:W-:Y:S01]  /*26b0*/  NOP ;  /* 0x0000000000007918 */ /* 0x000fe20000000000 */
[----:B------:R-:W-:Y:S01]  /*26c0*/  UMOV UR4, 0x50 ;  /* 0x0000005000047882 */ /* 0x000fe20000000000 */
[----:B------:R-:W-:Y:S02]  /*26d0*/  IMAD.U32 R0, RZ, RZ, UR23 ;  /* 0x00000017ff007e24 */ /* 0x000fe4000f8e00ff */
[----:B------:R-:W-:Y:S02]  /*26e0*/  IMAD.MOV.U32 R3, RZ, RZ, 0x3 ;  /* 0x00000003ff037424 */ /* 0x000fe400078e00ff */
[----:B------:R-:W-:Y:S01]  /*26f0*/  IMAD.MOV.U32 R7, RZ, RZ, 0x1 ;  /* 0x00000001ff077424 */ /* 0x000fe200078e00ff */
[----:B------:R-:W-:-:S04]  /*2700*/  LOP3.LUT R0, R0, 0xffff, RZ, 0xc0, !PT ;  /* 0x0000ffff00007812 */ /* 0x000fc800078ec0ff */
[----:B------:R-:W-:-:S05]  /*2710*/  SHF.R.U32.HI R0, RZ, 0x5, R0 ;  /* 0x00000005ff007819 */ /* 0x000fca0000011600 */
[----:B------:R-:W-:Y:S01]  /*2720*/  VIADD R2, R0, 0x10 ;  /* 0x0000001000027836 */ /* 0x000fe20000000000 */
[----:B------:R-:W-:Y:S01]  /*2730*/  SHF.L.U32 R0, R3, R0, RZ ;  /* 0x0000000003007219 */ /* 0x000fe200000006ff */
[----:B--2---:R-:W-:-:S03]  /*2740*/  ULEA UR6, UR5, UR4, 0x18 ;  /* 0x0000000405067291 */ /* 0x004fc6000f8ec0ff */
[----:B------:R-:W-:-:S04]  /*2750*/  SHF.L.U32 R3, R7, R2, RZ ;  /* 0x0000000207037219 */ /* 0x000fc800000006ff */
[----:B------:R-:W-:Y:S02]  /*2760*/  LOP3.LUT R0, R3, R0, RZ, 0xfc, !PT ;  /* 0x0000000003007212 */ /* 0x000fe400078efcff */
[----:B------:R-:W2:Y:S02]  /*2770*/  LDS R5, [UR6] ;  /* 0x00000006ff057984 */ /* 0x000ea40008000800 */
[C---:B------:R-:W-:Y:S02]  /*2780*/  LOP3.LUT R2, R0.reuse, 0xffff, RZ, 0xc0, !PT ;  /* 0x0000ffff00027812 */ /* 0x040fe400078ec0ff */
[----:B--2---:R-:W-:-:S04]  /*2790*/  LOP3.LUT R3, R0, 0xffff, R5, 0x80, !PT ;  /* 0x0000ffff00037812 */ /* 0x004fc800078e8005 */
[----:B------:R-:W-:-:S13]  /*27a0*/  ISETP.NE.AND P0, PT, R3, R2, PT ;  /* 0x000000020300720c */ /* 0x000fda0003f05270 */
[----:B------:R-:W-:Y:S05]  /*27b0*/  @P0 BRA `(.L_x_72) ;  /* 0x0000000000500947 */ /* 0x000fea0003800000 */
[----:B------:R-:W-:Y:S02]  /*27c0*/  SHF.R.U32.HI R5, RZ, 0x10, R5 ;  /* 0x00000010ff057819 */ /* 0x000fe40000011605 */
[----:B------:R-:W-:-:S04]  /*27d0*/  SHF.R.U32.HI R2, RZ, 0x10, R0 ;  /* 0x00000010ff027819 */ /* 0x000fc80000011600 */
[----:B------:R-:W-:-:S04]  /*27e0*/  LOP3.LUT R5, R5, R2, RZ, 0xc0, !PT ;  /* 0x0000000205057212 */ /* 0x000fc800078ec0ff */
[----:B------:R-:W-:-:S13]  /*27f0*/  ISETP.NE.AND P0, PT, R5, R2, PT ;  /* 0x000000020500720c */ /* 0x000fda0003f05270 */
[----:B------:R-:W-:Y:S05]  /*2800*/  @P0 BRA `(.L_x_73) ;  /* 0x0000000000300947 */ /* 0x000fea0003800000 */
[----:B------:R-:W-:Y:S01]  /*2810*/  R2UR UR4, R0 ;  /* 0x00000000000472ca */ /* 0x000fe200000e0000 */
[----:B------:R-:W-:Y:S01]  /*2820*/  VOTEU.ANY UR5, UPT, PT ;  /* 0x0000000000057886 */ /* 0x000fe200038e0100 */
[----:B------:R-:W2:Y:S01]  /*2830*/  S2R R0, SR_LANEID ;  /* 0x0000000000007919 */ /* 0x000ea20000000000 */
[----:B------:R-:W-:-:S10]  /*2840*/  UFLO.U32 UR5, UR5 ;  /* 0x00000005000572bd */ /* 0x000fd400080e0000 */
[----:B------:R-:W-:-:S06]  /*2850*/  ULOP3.LUT UR4, URZ, UR4, URZ, 0x33, !UPT ;  /* 0x00000004ff047292 */ /* 0x000fcc000f8e33ff */
[----:B------:R-:W-:-:S04]  /*2860*/  IMAD.U32 R2, RZ, RZ, UR4 ;  /* 0x00000004ff027e24 */ /* 0x000fc8000f8e00ff */
[----:B------:R-:W3:Y:S02]  /*2870*/  REDUX UR7, R2 ;  /* 0x00000000020773c4 */ /* 0x000ee40000000000 */
[----:B------:R4:W-:Y:S01]  /*2880*/  UTCATOMSWS.AND URZ, UR4 ;  /* 0x0000000400ff79e3 */ /* 0x0009e20008000000 */
[----:B--2---:R-:W-:Y:S01]  /*2890*/  ISETP.EQ.U32.AND P0, PT, R0, UR5, PT ;  /* 0x0000000500007c0c */ /* 0x004fe2000bf02070 */
[----:B---3--:R-:W-:-:S12]  /*28a0*/  IMAD.U32 R0, RZ, RZ, UR7 ;  /* 0x00000007ff007e24 */ /* 0x008fd8000f8e00ff */
[----:B------:R4:W-:Y:S01]  /*28b0*/  @P0 ATOMS.AND RZ, [UR6], R0 ;  /* 0x00000000ffff098c */ /* 0x0009e2000a800006 */
[----:B------:R-:W-:Y:S05]  /*28c0*/  BRA `(.L_x_71) ;  /* 0x0000000000147947 */ /* 0x000fea0003800000 */
.L_x_73:
[----:B------:R-:W-:-:S07]  /*28d0*/  MOV R2, 0x28f0 ;  /* 0x000028f000027802 */ /* 0x000fce0000000f00 */
[----:B-1----:R-:W-:Y:S05]  /*28e0*/  CALL.REL.NOINC `($__internal_0_$__cuda_sm10x_tcgen05_guardrail_trap_col_being_dealloced_not_returned_by_alloc) ;  /* 0x0000000000447944 */ /* 0x002fea0003c00000 */
[----:B------:R-:W-:Y:S05]  /*28f0*/  BRA `(.L_x_71) ;  /* 0x0000000000087947 */ /* 0x000fea0003800000 */
.L_x_72:
[----:B------:R-:W-:-:S07]  /*2900*/  MOV R2, 0x2920 ;  /* 0x0000292000027802 */ /* 0x000fce0000000f00 */
[----:B-1----:R-:W-:Y:S05]  /*2910*/  CALL.REL.NOINC `($__internal_2_$__cuda_sm10x_tcgen05_guardrail_trap_unallocated_columns_being_dealloced) ;  /* 0x0000000000507944 */ /* 0x002fea0003c00000 */
.L_x_71:
[----:B------:R-:W-:Y:S01]  /*2920*/  NOP ;  /* 0x0000000000007918 */ /* 0x000fe20000000000 */
[----:B----4-:R-:W-:Y:S05]  /*2930*/  EXIT ;  /* 0x000000000000794d */ /* 0x010fea0003800000 */
.L_x_58:
[----:B------:R-:W2:Y:S02]  /*2940*/  SYNCS.PHASECHK.TRANS64.TRYWAIT P0, [UR8+0xc000], RZ ;  /* 0x00c000ffff0075a7 */ /* 0x000ea40008001108 */
[----:B--2---:R-:W-:Y:S05]  /*2950*/  @!P0 BRA `(.L_x_58) ;  /* 0xfffffffc00f88947 */ /* 0x004fea000383ffff */
[----:B------:R-:W-:Y:S05]  /*2960*/  BRA `(.L_x_74) ;  /* 0xfffffff000547947 */ /* 0x000fea000383ffff */
.L_x_60:
[----:B------:R-:W2:Y:S02]  /*2970*/  SYNCS.PHASECHK.TRANS64.TRYWAIT P1, [UR8+0xc020], RZ ;  /* 0x00c020ffff0075a7 */ /* 0x000ea40008021108 */
[----:B--2---:R-:W-:Y:S05]  /*2980*/  @!P1 BRA `(.L_x_60) ;  /* 0xfffffffc00f89947 */ /* 0x004fea000383ffff */
[----:B------:R-:W-:Y:S05]  /*2990*/  BRA `(.L_x_75) ;  /* 0xfffffff000f07947 */ /* 0x000fea000383ffff */
.L_x_61:
[----:B------:R-:W3:Y:S02]  /*29a0*/  SYNCS.PHASECHK.TRANS64.TRYWAIT P0, [UR28+0xc000], R2 ;  /* 0x00c00002ff0075a7 */ /* 0x000ee4000800111c */
[----:B---3--:R-:W-:Y:S05]  /*29b0*/  @!P0 BRA `(.L_x_61) ;  /* 0xfffffffc00f88947 */ /* 0x008fea000383ffff */
[----:B------:R-:W-:Y:S05]  /*29c0*/  BRA `(.L_x_76) ;  /* 0xfffffff4006c7947 */ /* 0x000fea000383ffff */
.L_x_63:
[----:B------:R-:W3:Y:S02]  /*29d0*/  SYNCS.PHASECHK.TRANS64.TRYWAIT P0, [UR28+0xc020], R2 ;  /* 0x00c02002ff0075a7 */ /* 0x000ee4000800111c */
[----:B---3--:R-:W-:Y:S05]  /*29e0*/  @!P0 BRA `(.L_x_63) ;  /* 0xfffffffc00f88947 */ /* 0x008fea000383ffff */
[----:B------:R-:W-:Y:S05]  /*29f0*/  BRA `(.L_x_77) ;  /* 0xfffffff800147947 */ /* 0x000fea000383ffff */
        .weak           $__internal_0_$__cuda_sm10x_tcgen05_guardrail_trap_col_being_dealloced_not_returned_by_alloc
        .type           $__internal_0_$__cuda_sm10x_tcgen05_guardrail_trap_col_being_dealloced_not_returned_by_alloc,@function
        .size           $__internal_0_$__cuda_sm10x_tcgen05_guardrail_trap_col_being_dealloced_not_returned_by_alloc,($__internal_1_$__cuda_sm10x_tcgen05_guardrail_trap_phase_invalid_during_alloc - $__internal_0_$__cuda_sm10x_tcgen05_guardrail_trap_col_being_dealloced_not_returned_by_alloc)
$__internal_0_$__cuda_sm10x_tcgen05_guardrail_trap_col_being_dealloced_not_returned_by_alloc:
[----:B------:R-:W-:Y:S05]  /*2a00*/  BPT.TRAP 0x1 ;  /* 0x000000040000795c */ /* 0x000fea0000300000 */
[----:B------:R-:W-:-:S04]  /*2a10*/  IMAD.MOV.U32 R3, RZ, RZ, 0x0 ;  /* 0x00000000ff037424 */ /* 0x000fc800078e00ff */
[----:B------:R-:W-:Y:S05]  /*2a20*/  RET.REL.NODEC R2 `(gluon_tcgen05) ;  /* 0xffffffd402747950 */ /* 0x000fea0003c3ffff */
        .weak           $__internal_1_$__cuda_sm10x_tcgen05_guardrail_trap_phase_invalid_during_alloc
        .type           $__internal_1_$__cuda_sm10x_tcgen05_guardrail_trap_phase_invalid_during_alloc,@function
        .size           $__internal_1_$__cuda_sm10x_tcgen05_guardrail_trap_phase_invalid_during_alloc,($__internal_2_$__cuda_sm10x_tcgen05_guardrail_trap_unallocated_columns_being_dealloced - $__internal_1_$__cuda_sm10x_tcgen05_guardrail_trap_phase_invalid_during_alloc)
$__internal_1_$__cuda_sm10x_tcgen05_guardrail_trap_phase_invalid_during_alloc:
[----:B------:R-:W-:Y:S05]  /*2a30*/  BPT.TRAP 0x1 ;  /* 0x000000040000795c */ /* 0x000fea0000300000 */
[----:B------:R-:W-:-:S04]  /*2a40*/  IMAD.MOV.U32 R3, RZ, RZ, 0x0 ;  /* 0x00000000ff037424 */ /* 0x000fc800078e00ff */
[----:B------:R-:W-:Y:S05]  /*2a50*/  RET.REL.NODEC R2 `(gluon_tcgen05) ;  /* 0xffffffd402687950 */ /* 0x000fea0003c3ffff */
        .weak           $__internal_2_$__cuda_sm10x_tcgen05_guardrail_trap_unallocated_columns_being_dealloced
        .type           $__internal_2_$__cuda_sm10x_tcgen05_guardrail_trap_unallocated_columns_being_dealloced,@function
        .size           $__internal_2_$__cuda_sm10x_tcgen05_guardrail_trap_unallocated_columns_being_dealloced,(.L_x_81 - $__internal_2_$__cuda_sm10x_tcgen05_guardrail_trap_unallocated_columns_being_dealloced)
$__internal_2_$__cuda_sm10x_tcgen05_guardrail_trap_unallocated_columns_being_dealloced:
[----:B------:R-:W-:Y:S05]  /*2a60*/  BPT.TRAP 0x1 ;  /* 0x000000040000795c */ /* 0x000fea0000300000 */
[----:B------:R-:W-:-:S04]  /*2a70*/  IMAD.MOV.U32 R3, RZ, RZ, 0x0 ;  /* 0x00000000ff037424 */ /* 0x000fc800078e00ff */
[----:B------:R-:W-:Y:S05]  /*2a80*/  RET.REL.NODEC R2 `(gluon_tcgen05) ;  /* 0xffffffd4025c7950 */ /* 0x000fea0003c3ffff */
.L_x_78:
[----:B------:R-:W-:-:S00]  /*2a90*/  BRA `(.L_x_78) ;  /* 0xfffffffc00fc7947 */ /* 0x000fc0000383ffff */
[----:B------:R-:W-:-:S00]  /*2aa0*/  NOP ;  /* 0x0000000000007918 */ /* 0x000fc00000000000 */
        /* <DEDUP_REMOVED lines=13> */
.L_x_81:


//--------------------- .nv.shared.gluon_tcgen05  --------------------------
	.section	.nv.shared.gluon_tcgen05,"aw",@nobits
	.sectionflags	@""
	.align	16
	.zero		1024


//--------------------- .nv.shared.reserved.0     --------------------------
	.section	.nv.shared.reserved.0,"aw",@nobits
	.align	8
	.weak		__nv_reservedSMEM_offset_0_alias
	.size		__nv_reservedSMEM_offset_0_alias, 0, 64
	.other		__nv_reservedSMEM_offset_0_alias,@"STO_CUDA_RESERVED_SHARED STV_DEFAULT"
__nv_reservedSMEM_offset_0_alias:
	.zero		0
.nv.shared.reserved.0:
	.zero		64
	.weak		__nv_reservedSMEM_allocation_phase
	.type		__nv_reservedSMEM_allocation_phase,@object
	.size		__nv_reservedSMEM_allocation_phase,(.L_0 - __nv_reservedSMEM_allocation_phase)
__nv_reservedSMEM_allocation_phase:
	.zero		1
.L_0:
	.zero		7
	.weak		__nv_reservedSMEM_devtool_atexit_pc
	.type		__nv_reservedSMEM_devtool_atexit_pc,@object
	.size		__nv_reservedSMEM_devtool_atexit_pc,(__nv_reservedSMEM_allocation_mask - __nv_reservedSMEM_devtool_atexit_pc)
__nv_reservedSMEM_devtool_atexit_pc:
	.zero		8
	.weak		__nv_reservedSMEM_allocation_mask
	.type		__nv_reservedSMEM_allocation_mask,@object
	.size		__nv_reservedSMEM_allocation_mask,(.L_2 - __nv_reservedSMEM_allocation_mask)
__nv_reservedSMEM_allocation_mask:
	.zero		4
.L_2:


//--------------------- .nv.constant0.gluon_tcgen05 --------------------------
	.section	.nv.constant0.gluon_tcgen05,"a",@progbits
	.sectionflags	@""
	.align	4
.nv.constant0.gluon_tcgen05:
	.zero		976


//--------------------- SYMBOLS --------------------------

	.type		.nv.reservedSmem.offset0,@object
	.size		.nv.reservedSmem.offset0,0x4
	.type		.nv.reservedSmem.cap,@object
	.size		.nv.reservedSmem.cap,0x4
